//
// Generated by NVIDIA NVVM Compiler
//
// Compiler Build ID: CL-36424714
// Cuda compilation tools, release 13.0, V13.0.88
// Based on NVVM 20.0.0
//

.version 9.0
.target sm_100
.address_size 64

	// .globl	_Z14fp8_adamw_csrcIfEvPT_S1_P13__nv_fp8_e4m3PfS3_S4_fffffiiii
// _ZZ14fp8_adamw_csrcIfEvPT_S1_P13__nv_fp8_e4m3PfS3_S4_fffffiiiiE17sharedFirstMaxVal has been demoted
// _ZZ14fp8_adamw_csrcIfEvPT_S1_P13__nv_fp8_e4m3PfS3_S4_fffffiiiiE18sharedSecondMaxVal has been demoted
// _ZZ14fp8_adamw_csrcIfEvPT_S1_P13__nv_fp8_e4m3PfS3_S4_fffffiiiiE21shared_absmax_exp_avg has been demoted
// _ZZ14fp8_adamw_csrcIfEvPT_S1_P13__nv_fp8_e4m3PfS3_S4_fffffiiiiE24shared_absmax_exp_avg_sq has been demoted
.global .align 1 .b8 _ZN34_INTERNAL_4f04bc38_4_k_cu_79598d2b4cuda3std3__436_GLOBAL__N__4f04bc38_4_k_cu_79598d2b6ignoreE[1];
.global .align 1 .b8 _ZN34_INTERNAL_4f04bc38_4_k_cu_79598d2b4cuda3std3__45__cpo5beginE[1];
.global .align 1 .b8 _ZN34_INTERNAL_4f04bc38_4_k_cu_79598d2b4cuda3std3__45__cpo3endE[1];
.global .align 1 .b8 _ZN34_INTERNAL_4f04bc38_4_k_cu_79598d2b4cuda3std3__45__cpo6cbeginE[1];
.global .align 1 .b8 _ZN34_INTERNAL_4f04bc38_4_k_cu_79598d2b4cuda3std3__45__cpo4cendE[1];
.global .align 1 .b8 _ZN34_INTERNAL_4f04bc38_4_k_cu_79598d2b4cuda3std3__419piecewise_constructE[1];
.global .align 1 .b8 _ZN34_INTERNAL_4f04bc38_4_k_cu_79598d2b4cuda3std3__48in_placeE[1];
.global .align 1 .b8 _ZN34_INTERNAL_4f04bc38_4_k_cu_79598d2b4cuda3std6ranges3__45__cpo4swapE[1];
.global .align 1 .b8 _ZN34_INTERNAL_4f04bc38_4_k_cu_79598d2b4cuda3std6ranges3__45__cpo9iter_moveE[1];
.global .align 1 .b8 _ZN34_INTERNAL_4f04bc38_4_k_cu_79598d2b4cuda3std6ranges3__45__cpo7advanceE[1];

.visible .entry _Z14fp8_adamw_csrcIfEvPT_S1_P13__nv_fp8_e4m3PfS3_S4_fffffiiii(
	.param .u64 .ptr .align 1 _Z14fp8_adamw_csrcIfEvPT_S1_P13__nv_fp8_e4m3PfS3_S4_fffffiiii_param_0,
	.param .u64 .ptr .align 1 _Z14fp8_adamw_csrcIfEvPT_S1_P13__nv_fp8_e4m3PfS3_S4_fffffiiii_param_1,
	.param .u64 .ptr .align 1 _Z14fp8_adamw_csrcIfEvPT_S1_P13__nv_fp8_e4m3PfS3_S4_fffffiiii_param_2,
	.param .u64 .ptr .align 1 _Z14fp8_adamw_csrcIfEvPT_S1_P13__nv_fp8_e4m3PfS3_S4_fffffiiii_param_3,
	.param .u64 .ptr .align 1 _Z14fp8_adamw_csrcIfEvPT_S1_P13__nv_fp8_e4m3PfS3_S4_fffffiiii_param_4,
	.param .u64 .ptr .align 1 _Z14fp8_adamw_csrcIfEvPT_S1_P13__nv_fp8_e4m3PfS3_S4_fffffiiii_param_5,
	.param .f32 _Z14fp8_adamw_csrcIfEvPT_S1_P13__nv_fp8_e4m3PfS3_S4_fffffiiii_param_6,
	.param .f32 _Z14fp8_adamw_csrcIfEvPT_S1_P13__nv_fp8_e4m3PfS3_S4_fffffiiii_param_7,
	.param .f32 _Z14fp8_adamw_csrcIfEvPT_S1_P13__nv_fp8_e4m3PfS3_S4_fffffiiii_param_8,
	.param .f32 _Z14fp8_adamw_csrcIfEvPT_S1_P13__nv_fp8_e4m3PfS3_S4_fffffiiii_param_9,
	.param .f32 _Z14fp8_adamw_csrcIfEvPT_S1_P13__nv_fp8_e4m3PfS3_S4_fffffiiii_param_10,
	.param .u32 _Z14fp8_adamw_csrcIfEvPT_S1_P13__nv_fp8_e4m3PfS3_S4_fffffiiii_param_11,
	.param .u32 _Z14fp8_adamw_csrcIfEvPT_S1_P13__nv_fp8_e4m3PfS3_S4_fffffiiii_param_12,
	.param .u32 _Z14fp8_adamw_csrcIfEvPT_S1_P13__nv_fp8_e4m3PfS3_S4_fffffiiii_param_13,
	.param .u32 _Z14fp8_adamw_csrcIfEvPT_S1_P13__nv_fp8_e4m3PfS3_S4_fffffiiii_param_14
)
{
	.reg .pred 	%p<67>;
	.reg .b16 	%rs<7>;
	.reg .b32 	%r<95>;
	.reg .b32 	%f<256>;
	.reg .b64 	%rd<31>;
	.reg .b64 	%fd<5>;
	// demoted variable
	.shared .align 4 .b8 _ZZ14fp8_adamw_csrcIfEvPT_S1_P13__nv_fp8_e4m3PfS3_S4_fffffiiiiE17sharedFirstMaxVal[128];
	// demoted variable
	.shared .align 4 .b8 _ZZ14fp8_adamw_csrcIfEvPT_S1_P13__nv_fp8_e4m3PfS3_S4_fffffiiiiE18sharedSecondMaxVal[128];
	// demoted variable
	.shared .align 4 .f32 _ZZ14fp8_adamw_csrcIfEvPT_S1_P13__nv_fp8_e4m3PfS3_S4_fffffiiiiE21shared_absmax_exp_avg;
	// demoted variable
	.shared .align 4 .f32 _ZZ14fp8_adamw_csrcIfEvPT_S1_P13__nv_fp8_e4m3PfS3_S4_fffffiiiiE24shared_absmax_exp_avg_sq;
	ld.param.u64 	%rd7, [_Z14fp8_adamw_csrcIfEvPT_S1_P13__nv_fp8_e4m3PfS3_S4_fffffiiii_param_2];
	ld.param.u64 	%rd8, [_Z14fp8_adamw_csrcIfEvPT_S1_P13__nv_fp8_e4m3PfS3_S4_fffffiiii_param_3];
	ld.param.u64 	%rd9, [_Z14fp8_adamw_csrcIfEvPT_S1_P13__nv_fp8_e4m3PfS3_S4_fffffiiii_param_4];
	ld.param.u64 	%rd10, [_Z14fp8_adamw_csrcIfEvPT_S1_P13__nv_fp8_e4m3PfS3_S4_fffffiiii_param_5];
	ld.param.f32 	%f29, [_Z14fp8_adamw_csrcIfEvPT_S1_P13__nv_fp8_e4m3PfS3_S4_fffffiiii_param_6];
	ld.param.f32 	%f30, [_Z14fp8_adamw_csrcIfEvPT_S1_P13__nv_fp8_e4m3PfS3_S4_fffffiiii_param_7];
	ld.param.f32 	%f31, [_Z14fp8_adamw_csrcIfEvPT_S1_P13__nv_fp8_e4m3PfS3_S4_fffffiiii_param_8];
	ld.param.f32 	%f32, [_Z14fp8_adamw_csrcIfEvPT_S1_P13__nv_fp8_e4m3PfS3_S4_fffffiiii_param_9];
	ld.param.f32 	%f33, [_Z14fp8_adamw_csrcIfEvPT_S1_P13__nv_fp8_e4m3PfS3_S4_fffffiiii_param_10];
	ld.param.u32 	%r6, [_Z14fp8_adamw_csrcIfEvPT_S1_P13__nv_fp8_e4m3PfS3_S4_fffffiiii_param_11];
	ld.param.u32 	%r7, [_Z14fp8_adamw_csrcIfEvPT_S1_P13__nv_fp8_e4m3PfS3_S4_fffffiiii_param_13];
	cvta.to.global.u64 	%rd1, %rd10;
	cvta.to.global.u64 	%rd2, %rd9;
	cvta.to.global.u64 	%rd3, %rd8;
	cvta.to.global.u64 	%rd4, %rd7;
	mov.u32 	%r1, %ctaid.x;
	mov.u32 	%r2, %ntid.x;
	mov.u32 	%r3, %tid.x;
	mad.lo.s32 	%r4, %r1, %r2, %r3;
	setp.ge.s32 	%p1, %r4, %r7;
	mov.f32 	%f252, 0f00000000;
	mov.f32 	%f250, 0f3F800000;
	mov.f32 	%f253, %f252;
	@%p1 bra 	$L__BB0_18;
	ld.param.u64 	%rd30, [_Z14fp8_adamw_csrcIfEvPT_S1_P13__nv_fp8_e4m3PfS3_S4_fffffiiii_param_1];
	cvta.to.global.u64 	%rd11, %rd30;
	cvt.s64.s32 	%rd12, %r4;
	add.s64 	%rd13, %rd4, %rd12;
	ld.global.u8 	%rs1, [%rd13];
	// begin inline asm
	{cvt.rn.f16x2.e4m3x2 %r8, %rs1;}

	// end inline asm
	cvt.u16.u32 	%rs2, %r8;
	// begin inline asm
	{cvt.f32.f16 %f35, %rs2;}

	// end inline asm
	mul.wide.u32 	%rd14, %r1, 4;
	add.s64 	%rd15, %rd3, %rd14;
	ld.global.f32 	%f38, [%rd15];
	mul.f32 	%f39, %f35, %f38;
	add.s64 	%rd16, %rd2, %rd12;
	ld.global.u8 	%rs3, [%rd16];
	// begin inline asm
	{cvt.rn.f16x2.e4m3x2 %r9, %rs3;}

	// end inline asm
	cvt.u16.u32 	%rs4, %r9;
	// begin inline asm
	{cvt.f32.f16 %f36, %rs4;}

	// end inline asm
	add.s64 	%rd17, %rd1, %rd14;
	ld.global.f32 	%f40, [%rd17];
	mul.f32 	%f41, %f36, %f40;
	mov.f32 	%f37, 0f3F800000;
	sub.f32 	%f42, %f37, %f29;
	mul.wide.s32 	%rd18, %r4, 4;
	add.s64 	%rd19, %rd11, %rd18;
	ld.global.nc.f32 	%f43, [%rd19];
	mul.f32 	%f44, %f42, %f43;
	fma.rn.f32 	%f252, %f29, %f39, %f44;
	sub.f32 	%f45, %f37, %f30;
	mul.f32 	%f46, %f45, %f43;
	mul.f32 	%f47, %f43, %f46;
	fma.rn.f32 	%f253, %f30, %f41, %f47;
	cvt.rn.f32.s32 	%f3, %r6;
	mul.f32 	%f48, %f3, 0f3F000000;
	cvt.rzi.f32.f32 	%f49, %f48;
	add.f32 	%f50, %f49, %f49;
	sub.f32 	%f51, %f3, %f50;
	abs.f32 	%f4, %f51;
	abs.f32 	%f5, %f29;
	setp.lt.f32 	%p2, %f5, 0f00800000;
	mul.f32 	%f52, %f5, 0f4B800000;
	selp.f32 	%f53, %f52, %f5, %p2;
	selp.f32 	%f54, 0fC1C00000, 0f00000000, %p2;
	mov.b32 	%r10, %f53;
	add.s32 	%r11, %r10, -1060439283;
	and.b32  	%r12, %r11, -8388608;
	sub.s32 	%r13, %r10, %r12;
	mov.b32 	%f55, %r13;
	cvt.rn.f32.s32 	%f56, %r12;
	fma.rn.f32 	%f57, %f56, 0f34000000, %f54;
	add.f32 	%f58, %f55, 0fBF800000;
	add.f32 	%f59, %f55, 0f3F800000;
	rcp.approx.ftz.f32 	%f60, %f59;
	add.f32 	%f61, %f58, %f58;
	mul.f32 	%f62, %f61, %f60;
	mul.f32 	%f63, %f62, %f62;
	sub.f32 	%f64, %f58, %f62;
	add.f32 	%f65, %f64, %f64;
	neg.f32 	%f66, %f62;
	fma.rn.f32 	%f67, %f66, %f58, %f65;
	mul.rn.f32 	%f68, %f60, %f67;
	fma.rn.f32 	%f69, %f63, 0f3A2C32E4, 0f3B52E7DB;
	fma.rn.f32 	%f70, %f69, %f63, 0f3C93BB73;
	fma.rn.f32 	%f71, %f70, %f63, 0f3DF6384F;
	mul.rn.f32 	%f72, %f71, %f63;
	fma.rn.f32 	%f73, %f62, 0f3FB8AA3B, %f57;
	sub.f32 	%f74, %f57, %f73;
	fma.rn.f32 	%f75, %f62, 0f3FB8AA3B, %f74;
	fma.rn.f32 	%f76, %f68, 0f3FB8AA3B, %f75;
	fma.rn.f32 	%f77, %f62, 0f32A55E34, %f76;
	mul.f32 	%f78, %f72, 0f40400000;
	fma.rn.f32 	%f79, %f78, %f68, %f77;
	fma.rn.f32 	%f80, %f72, %f62, %f79;
	add.rn.f32 	%f81, %f73, %f80;
	neg.f32 	%f82, %f73;
	add.rn.f32 	%f83, %f81, %f82;
	neg.f32 	%f84, %f83;
	add.rn.f32 	%f85, %f80, %f84;
	mul.rn.f32 	%f86, %f81, %f3;
	neg.f32 	%f87, %f86;
	fma.rn.f32 	%f88, %f81, %f3, %f87;
	fma.rn.f32 	%f89, %f85, %f3, %f88;
	cvt.rni.f32.f32 	%f90, %f86;
	sub.f32 	%f91, %f86, %f90;
	add.f32 	%f92, %f91, %f89;
	fma.rn.f32 	%f93, %f92, 0f391FCB8E, 0f3AAF85ED;
	fma.rn.f32 	%f94, %f93, %f92, 0f3C1D9856;
	fma.rn.f32 	%f95, %f94, %f92, 0f3D6357BB;
	fma.rn.f32 	%f96, %f95, %f92, 0f3E75FDEC;
	fma.rn.f32 	%f97, %f96, %f92, 0f3F317218;
	fma.rn.f32 	%f98, %f97, %f92, 0f3F800000;
	cvt.rzi.s32.f32 	%r14, %f90;
	setp.gt.f32 	%p3, %f90, 0f00000000;
	selp.b32 	%r15, 0, -2097152000, %p3;
	add.s32 	%r16, %r15, 2130706432;
	mov.b32 	%f99, %r16;
	mul.f32 	%f100, %f98, %f99;
	shl.b32 	%r17, %r14, 23;
	sub.s32 	%r18, %r17, %r15;
	mov.b32 	%f101, %r18;
	mul.f32 	%f102, %f100, %f101;
	abs.f32 	%f103, %f86;
	setp.gt.f32 	%p4, %f103, 0f43180000;
	setp.lt.f32 	%p5, %f86, 0f00000000;
	selp.f32 	%f104, 0f00000000, 0f7F800000, %p5;
	selp.f32 	%f6, %f104, %f102, %p4;
	setp.eq.f32 	%p6, %f29, 0f3F800000;
	setp.eq.s32 	%p7, %r6, 0;
	or.pred  	%p8, %p6, %p7;
	@%p8 bra 	$L__BB0_9;
	setp.num.f32 	%p9, %f5, %f5;
	abs.f32 	%f105, %f3;
	setp.num.f32 	%p10, %f105, %f105;
	and.pred  	%p11, %p9, %p10;
	@%p11 bra 	$L__BB0_4;
	add.rn.f32 	%f250, %f29, %f3;
	bra.uni 	$L__BB0_9;
$L__BB0_4:
	setp.neu.f32 	%p12, %f29, 0f00000000;
	setp.neu.f32 	%p13, %f5, 0f7F800000;
	and.pred  	%p14, %p12, %p13;
	@%p14 bra 	$L__BB0_6;
	setp.neu.f32 	%p20, %f4, 0f3F800000;
	add.f32 	%f108, %f29, %f29;
	mov.b32 	%r19, %f108;
	setp.lt.s32 	%p21, %r6, 0;
	xor.b32  	%r20, %r19, 2139095040;
	selp.b32 	%r21, %r20, %r19, %p21;
	and.b32  	%r22, %r21, 2147483647;
	selp.b32 	%r23, %r22, %r21, %p20;
	mov.b32 	%f250, %r23;
	bra.uni 	$L__BB0_9;
$L__BB0_6:
	setp.eq.f32 	%p15, %f29, 0fBF800000;
	setp.eq.f32 	%p16, %f105, 0f7F800000;
	and.pred  	%p17, %p15, %p16;
	@%p17 bra 	$L__BB0_9;
	setp.geu.f32 	%p18, %f29, 0f00000000;
	mov.f32 	%f250, %f6;
	@%p18 bra 	$L__BB0_9;
	setp.neu.f32 	%p19, %f4, 0f3F800000;
	neg.f32 	%f107, %f6;
	selp.f32 	%f250, %f6, %f107, %p19;
$L__BB0_9:
	setp.eq.s32 	%p22, %r6, 0;
	abs.f32 	%f12, %f30;
	setp.lt.f32 	%p23, %f12, 0f00800000;
	mul.f32 	%f110, %f12, 0f4B800000;
	selp.f32 	%f111, %f110, %f12, %p23;
	selp.f32 	%f112, 0fC1C00000, 0f00000000, %p23;
	mov.b32 	%r24, %f111;
	add.s32 	%r25, %r24, -1060439283;
	and.b32  	%r26, %r25, -8388608;
	sub.s32 	%r27, %r24, %r26;
	mov.b32 	%f113, %r27;
	cvt.rn.f32.s32 	%f114, %r26;
	fma.rn.f32 	%f115, %f114, 0f34000000, %f112;
	add.f32 	%f116, %f113, 0fBF800000;
	add.f32 	%f117, %f113, 0f3F800000;
	rcp.approx.ftz.f32 	%f118, %f117;
	add.f32 	%f119, %f116, %f116;
	mul.f32 	%f120, %f119, %f118;
	mul.f32 	%f121, %f120, %f120;
	sub.f32 	%f122, %f116, %f120;
	add.f32 	%f123, %f122, %f122;
	neg.f32 	%f124, %f120;
	fma.rn.f32 	%f125, %f124, %f116, %f123;
	mul.rn.f32 	%f126, %f118, %f125;
	fma.rn.f32 	%f127, %f121, 0f3A2C32E4, 0f3B52E7DB;
	fma.rn.f32 	%f128, %f127, %f121, 0f3C93BB73;
	fma.rn.f32 	%f129, %f128, %f121, 0f3DF6384F;
	mul.rn.f32 	%f130, %f129, %f121;
	fma.rn.f32 	%f131, %f120, 0f3FB8AA3B, %f115;
	sub.f32 	%f132, %f115, %f131;
	fma.rn.f32 	%f133, %f120, 0f3FB8AA3B, %f132;
	fma.rn.f32 	%f134, %f126, 0f3FB8AA3B, %f133;
	fma.rn.f32 	%f135, %f120, 0f32A55E34, %f134;
	mul.f32 	%f136, %f130, 0f40400000;
	fma.rn.f32 	%f137, %f136, %f126, %f135;
	fma.rn.f32 	%f138, %f130, %f120, %f137;
	add.rn.f32 	%f139, %f131, %f138;
	neg.f32 	%f140, %f131;
	add.rn.f32 	%f141, %f139, %f140;
	neg.f32 	%f142, %f141;
	add.rn.f32 	%f143, %f138, %f142;
	mul.rn.f32 	%f144, %f139, %f3;
	neg.f32 	%f145, %f144;
	fma.rn.f32 	%f146, %f139, %f3, %f145;
	fma.rn.f32 	%f147, %f143, %f3, %f146;
	cvt.rni.f32.f32 	%f148, %f144;
	sub.f32 	%f149, %f144, %f148;
	add.f32 	%f150, %f149, %f147;
	fma.rn.f32 	%f151, %f150, 0f391FCB8E, 0f3AAF85ED;
	fma.rn.f32 	%f152, %f151, %f150, 0f3C1D9856;
	fma.rn.f32 	%f153, %f152, %f150, 0f3D6357BB;
	fma.rn.f32 	%f154, %f153, %f150, 0f3E75FDEC;
	fma.rn.f32 	%f155, %f154, %f150, 0f3F317218;
	fma.rn.f32 	%f156, %f155, %f150, 0f3F800000;
	cvt.rzi.s32.f32 	%r28, %f148;
	setp.gt.f32 	%p24, %f148, 0f00000000;
	selp.b32 	%r29, 0, -2097152000, %p24;
	add.s32 	%r30, %r29, 2130706432;
	mov.b32 	%f157, %r30;
	mul.f32 	%f158, %f156, %f157;
	shl.b32 	%r31, %r28, 23;
	sub.s32 	%r32, %r31, %r29;
	mov.b32 	%f159, %r32;
	mul.f32 	%f160, %f158, %f159;
	abs.f32 	%f161, %f144;
	setp.gt.f32 	%p25, %f161, 0f43180000;
	setp.lt.f32 	%p26, %f144, 0f00000000;
	selp.f32 	%f162, 0f00000000, 0f7F800000, %p26;
	selp.f32 	%f13, %f162, %f160, %p25;
	setp.eq.f32 	%p27, %f30, 0f3F800000;
	or.pred  	%p28, %p27, %p22;
	mov.f32 	%f251, 0f3F800000;
	@%p28 bra 	$L__BB0_17;
	setp.num.f32 	%p29, %f12, %f12;
	abs.f32 	%f163, %f3;
	setp.num.f32 	%p30, %f163, %f163;
	and.pred  	%p31, %p29, %p30;
	@%p31 bra 	$L__BB0_12;
	add.rn.f32 	%f251, %f30, %f3;
	bra.uni 	$L__BB0_17;
$L__BB0_12:
	setp.neu.f32 	%p32, %f30, 0f00000000;
	setp.neu.f32 	%p33, %f12, 0f7F800000;
	and.pred  	%p34, %p32, %p33;
	@%p34 bra 	$L__BB0_14;
	setp.neu.f32 	%p40, %f4, 0f3F800000;
	add.f32 	%f166, %f30, %f30;
	mov.b32 	%r33, %f166;
	setp.lt.s32 	%p41, %r6, 0;
	xor.b32  	%r34, %r33, 2139095040;
	selp.b32 	%r35, %r34, %r33, %p41;
	and.b32  	%r36, %r35, 2147483647;
	selp.b32 	%r37, %r36, %r35, %p40;
	mov.b32 	%f251, %r37;
	bra.uni 	$L__BB0_17;
$L__BB0_14:
	setp.eq.f32 	%p35, %f30, 0fBF800000;
	setp.eq.f32 	%p36, %f163, 0f7F800000;
	and.pred  	%p37, %p35, %p36;
	@%p37 bra 	$L__BB0_17;
	setp.geu.f32 	%p38, %f30, 0f00000000;
	mov.f32 	%f251, %f13;
	@%p38 bra 	$L__BB0_17;
	setp.neu.f32 	%p39, %f4, 0f3F800000;
	neg.f32 	%f165, %f13;
	selp.f32 	%f251, %f13, %f165, %p39;
$L__BB0_17:
	ld.param.u64 	%rd29, [_Z14fp8_adamw_csrcIfEvPT_S1_P13__nv_fp8_e4m3PfS3_S4_fffffiiii_param_0];
	mov.f32 	%f167, 0f3F800000;
	sub.f32 	%f168, %f167, %f251;
	sqrt.rn.f32 	%f169, %f168;
	sqrt.rn.f32 	%f170, %f253;
	div.rn.f32 	%f171, %f170, %f169;
	add.f32 	%f172, %f33, %f171;
	sub.f32 	%f173, %f167, %f250;
	mul.f32 	%f174, %f173, %f172;
	div.rn.f32 	%f175, %f252, %f174;
	cvta.to.global.u64 	%rd20, %rd29;
	mul.wide.s32 	%rd21, %r4, 4;
	add.s64 	%rd22, %rd20, %rd21;
	ld.global.f32 	%f176, [%rd22];
	fma.rn.f32 	%f177, %f32, %f176, %f175;
	mul.f32 	%f178, %f31, %f177;
	sub.f32 	%f179, %f176, %f178;
	st.global.f32 	[%rd22], %f179;
$L__BB0_18:
	abs.f32 	%f180, %f253;
	abs.f32 	%f181, %f252;
	mov.b32 	%r38, %f181;
	shfl.sync.down.b32	%r39|%p42, %r38, 16, 31, -1;
	mov.b32 	%f182, %r39;
	mov.b32 	%r40, %f180;
	shfl.sync.down.b32	%r41|%p43, %r40, 16, 31, -1;
	mov.b32 	%f183, %r41;
	abs.f32 	%f184, %f182;
	max.f32 	%f185, %f181, %f184;
	abs.f32 	%f186, %f183;
	max.f32 	%f187, %f180, %f186;
	mov.b32 	%r42, %f185;
	shfl.sync.down.b32	%r43|%p44, %r42, 8, 31, -1;
	mov.b32 	%f188, %r43;
	mov.b32 	%r44, %f187;
	shfl.sync.down.b32	%r45|%p45, %r44, 8, 31, -1;
	mov.b32 	%f189, %r45;
	abs.f32 	%f190, %f188;
	max.f32 	%f191, %f185, %f190;
	abs.f32 	%f192, %f189;
	max.f32 	%f193, %f187, %f192;
	mov.b32 	%r46, %f191;
	shfl.sync.down.b32	%r47|%p46, %r46, 4, 31, -1;
	mov.b32 	%f194, %r47;
	mov.b32 	%r48, %f193;
	shfl.sync.down.b32	%r49|%p47, %r48, 4, 31, -1;
	mov.b32 	%f195, %r49;
	abs.f32 	%f196, %f194;
	max.f32 	%f197, %f191, %f196;
	abs.f32 	%f198, %f195;
	max.f32 	%f199, %f193, %f198;
	mov.b32 	%r50, %f197;
	shfl.sync.down.b32	%r51|%p48, %r50, 2, 31, -1;
	mov.b32 	%f200, %r51;
	mov.b32 	%r52, %f199;
	shfl.sync.down.b32	%r53|%p49, %r52, 2, 31, -1;
	mov.b32 	%f201, %r53;
	abs.f32 	%f202, %f200;
	max.f32 	%f203, %f197, %f202;
	abs.f32 	%f204, %f201;
	max.f32 	%f205, %f199, %f204;
	mov.b32 	%r54, %f203;
	shfl.sync.down.b32	%r55|%p50, %r54, 1, 31, -1;
	mov.b32 	%f206, %r55;
	mov.b32 	%r56, %f205;
	shfl.sync.down.b32	%r57|%p51, %r56, 1, 31, -1;
	mov.b32 	%f207, %r57;
	abs.f32 	%f208, %f206;
	max.f32 	%f21, %f203, %f208;
	abs.f32 	%f209, %f207;
	max.f32 	%f22, %f205, %f209;
	mov.u32 	%r58, %tid.y;
	mov.u32 	%r59, %tid.z;
	mov.u32 	%r60, %ntid.y;
	mad.lo.s32 	%r61, %r59, %r60, %r58;
	mad.lo.s32 	%r62, %r61, %r2, %r3;
	and.b32  	%r5, %r62, 31;
	setp.ne.s32 	%p52, %r5, 0;
	@%p52 bra 	$L__BB0_20;
	shr.u32 	%r63, %r3, 3;
	and.b32  	%r64, %r63, 124;
	mov.u32 	%r65, _ZZ14fp8_adamw_csrcIfEvPT_S1_P13__nv_fp8_e4m3PfS3_S4_fffffiiiiE17sharedFirstMaxVal;
	add.s32 	%r66, %r65, %r64;
	st.shared.f32 	[%r66], %f21;
	mov.u32 	%r67, _ZZ14fp8_adamw_csrcIfEvPT_S1_P13__nv_fp8_e4m3PfS3_S4_fffffiiiiE18sharedSecondMaxVal;
	add.s32 	%r68, %r67, %r64;
	st.shared.f32 	[%r68], %f22;
$L__BB0_20:
	bar.sync 	0;
	shr.u32 	%r69, %r2, 5;
	setp.ge.u32 	%p53, %r3, %r69;
	mov.f32 	%f254, 0f00000000;
	mov.f32 	%f255, %f254;
	@%p53 bra 	$L__BB0_22;
	shl.b32 	%r70, %r5, 2;
	mov.u32 	%r71, _ZZ14fp8_adamw_csrcIfEvPT_S1_P13__nv_fp8_e4m3PfS3_S4_fffffiiiiE17sharedFirstMaxVal;
	add.s32 	%r72, %r71, %r70;
	ld.shared.f32 	%f254, [%r72];
	mov.u32 	%r73, _ZZ14fp8_adamw_csrcIfEvPT_S1_P13__nv_fp8_e4m3PfS3_S4_fffffiiiiE18sharedSecondMaxVal;
	add.s32 	%r74, %r73, %r70;
	ld.shared.f32 	%f255, [%r74];
$L__BB0_22:
	setp.gt.u32 	%p54, %r3, 31;
	@%p54 bra 	$L__BB0_25;
	setp.ne.s32 	%p55, %r5, 0;
	mov.b32 	%r75, %f254;
	shfl.sync.down.b32	%r76|%p56, %r75, 16, 31, -1;
	mov.b32 	%f211, %r76;
	mov.b32 	%r77, %f255;
	shfl.sync.down.b32	%r78|%p57, %r77, 16, 31, -1;
	mov.b32 	%f212, %r78;
	abs.f32 	%f213, %f211;
	max.f32 	%f214, %f254, %f213;
	abs.f32 	%f215, %f212;
	max.f32 	%f216, %f255, %f215;
	mov.b32 	%r79, %f214;
	shfl.sync.down.b32	%r80|%p58, %r79, 8, 31, -1;
	mov.b32 	%f217, %r80;
	mov.b32 	%r81, %f216;
	shfl.sync.down.b32	%r82|%p59, %r81, 8, 31, -1;
	mov.b32 	%f218, %r82;
	abs.f32 	%f219, %f217;
	max.f32 	%f220, %f214, %f219;
	abs.f32 	%f221, %f218;
	max.f32 	%f222, %f216, %f221;
	mov.b32 	%r83, %f220;
	shfl.sync.down.b32	%r84|%p60, %r83, 4, 31, -1;
	mov.b32 	%f223, %r84;
	mov.b32 	%r85, %f222;
	shfl.sync.down.b32	%r86|%p61, %r85, 4, 31, -1;
	mov.b32 	%f224, %r86;
	abs.f32 	%f225, %f223;
	max.f32 	%f226, %f220, %f225;
	abs.f32 	%f227, %f224;
	max.f32 	%f228, %f222, %f227;
	mov.b32 	%r87, %f226;
	shfl.sync.down.b32	%r88|%p62, %r87, 2, 31, -1;
	mov.b32 	%f229, %r88;
	mov.b32 	%r89, %f228;
	shfl.sync.down.b32	%r90|%p63, %r89, 2, 31, -1;
	mov.b32 	%f230, %r90;
	abs.f32 	%f231, %f229;
	max.f32 	%f232, %f226, %f231;
	abs.f32 	%f233, %f230;
	max.f32 	%f234, %f228, %f233;
	mov.b32 	%r91, %f232;
	shfl.sync.down.b32	%r92|%p64, %r91, 1, 31, -1;
	mov.b32 	%f235, %r92;
	mov.b32 	%r93, %f234;
	shfl.sync.down.b32	%r94|%p65, %r93, 1, 31, -1;
	mov.b32 	%f236, %r94;
	abs.f32 	%f237, %f235;
	max.f32 	%f27, %f232, %f237;
	abs.f32 	%f238, %f236;
	max.f32 	%f28, %f234, %f238;
	@%p55 bra 	$L__BB0_25;
	st.shared.f32 	[_ZZ14fp8_adamw_csrcIfEvPT_S1_P13__nv_fp8_e4m3PfS3_S4_fffffiiiiE21shared_absmax_exp_avg], %f27;
	st.shared.f32 	[_ZZ14fp8_adamw_csrcIfEvPT_S1_P13__nv_fp8_e4m3PfS3_S4_fffffiiiiE24shared_absmax_exp_avg_sq], %f28;
$L__BB0_25:
	setp.ge.s32 	%p66, %r4, %r7;
	bar.sync 	0;
	@%p66 bra 	$L__BB0_27;
	ld.shared.f32 	%f243, [_ZZ14fp8_adamw_csrcIfEvPT_S1_P13__nv_fp8_e4m3PfS3_S4_fffffiiiiE21shared_absmax_exp_avg];
	cvt.f64.f32 	%fd1, %f243;
	add.f64 	%fd2, %fd1, 0d3BC79CA10C924223;
	cvt.rn.f32.f64 	%f244, %fd2;
	st.shared.f32 	[_ZZ14fp8_adamw_csrcIfEvPT_S1_P13__nv_fp8_e4m3PfS3_S4_fffffiiiiE21shared_absmax_exp_avg], %f244;
	ld.shared.f32 	%f245, [_ZZ14fp8_adamw_csrcIfEvPT_S1_P13__nv_fp8_e4m3PfS3_S4_fffffiiiiE24shared_absmax_exp_avg_sq];
	cvt.f64.f32 	%fd3, %f245;
	add.f64 	%fd4, %fd3, 0d3BC79CA10C924223;
	cvt.rn.f32.f64 	%f246, %fd4;
	st.shared.f32 	[_ZZ14fp8_adamw_csrcIfEvPT_S1_P13__nv_fp8_e4m3PfS3_S4_fffffiiiiE24shared_absmax_exp_avg_sq], %f246;
	div.rn.f32 	%f247, %f244, 0f43E00000;
	div.rn.f32 	%f248, %f246, 0f43E00000;
	div.rn.f32 	%f239, %f252, %f247;
	mov.f32 	%f242, 0f00000000;
	// begin inline asm
	{cvt.rn.satfinite.e4m3x2.f32 %rs5, %f242, %f239;}

	// end inline asm
	div.rn.f32 	%f241, %f253, %f248;
	// begin inline asm
	{cvt.rn.satfinite.e4m3x2.f32 %rs6, %f242, %f241;}

	// end inline asm
	cvt.s64.s32 	%rd23, %r4;
	add.s64 	%rd24, %rd4, %rd23;
	st.global.u8 	[%rd24], %rs5;
	add.s64 	%rd25, %rd2, %rd23;
	st.global.u8 	[%rd25], %rs6;
	mul.wide.u32 	%rd26, %r1, 4;
	add.s64 	%rd27, %rd3, %rd26;
	st.global.f32 	[%rd27], %f247;
	add.s64 	%rd28, %rd1, %rd26;
	st.global.f32 	[%rd28], %f248;
$L__BB0_27:
	ret;

}


// ===== COMPILED SASS (sm_100) =====

	.target	sm_100

	.elftype	@"ET_EXEC"


//--------------------- .note.nv.tkinfo           --------------------------
	.section	.note.nv.tkinfo,"",@"SHT_NOTE"
	.sectionflags	@"SHF_NOTE_NV_TKINFO"
	.tkinfo
        /*0018*/ 	.word	0x00000002
        /*0030*/ 	.string	""
        /*0030*/ 	.string	"ptxas"
        /*0030*/ 	.string	"Cuda compilation tools, release 13.0, V13.0.88"
        /*0030*/ 	.string	"Build cuda_13.0.r13.0/compiler.36424714_0"
        /*0030*/ 	.string	"-arch sm_100 -m 64 "



//--------------------- .note.nv.cuinfo           --------------------------
	.section	.note.nv.cuinfo,"",@"SHT_NOTE"
	.sectionflags	@"SHF_NOTE_NV_CUINFO"
        /*0018*/ 	.short	0x0002
        /*001a*/ 	.short	0x0064
        /*001c*/ 	.short	0x0082
	.zero		2


//--------------------- .nv.info                  --------------------------
	.section	.nv.info,"",@"SHT_CUDA_INFO"
	.align	4


	//----- nvinfo : EIATTR_REGCOUNT
	.align		4
        /*0000*/ 	.byte	0x04, 0x2f
        /*0002*/ 	.short	(.L_11 - .L_10)
	.align		4
.L_10:
        /*0004*/ 	.word	index@(_Z14fp8_adamw_csrcIfEvPT_S1_P13__nv_fp8_e4m3PfS3_S4_fffffiiii)
        /*0008*/ 	.word	0x00000018


	//----- nvinfo : EIATTR_FRAME_SIZE
	.align		4
.L_11:
        /*000c*/ 	.byte	0x04, 0x11
        /*000e*/ 	.short	(.L_13 - .L_12)
	.align		4
.L_12:
        /*0010*/ 	.word	index@($__internal_1_$__cuda_sm3x_div_rn_noftz_f32_slowpath)
        /*0014*/ 	.word	0x00000000


	//----- nvinfo : EIATTR_FRAME_SIZE
	.align		4
.L_13:
        /*0018*/ 	.byte	0x04, 0x11
        /*001a*/ 	.short	(.L_15 - .L_14)
	.align		4
.L_14:
        /*001c*/ 	.word	index@($__internal_0_$__cuda_sm20_sqrt_rn_f32_slowpath)
        /*0020*/ 	.word	0x00000000


	//----- nvinfo : EIATTR_FRAME_SIZE
	.align		4
.L_15:
        /*0024*/ 	.byte	0x04, 0x11
        /*0026*/ 	.short	(.L_17 - .L_16)
	.align		4
.L_16:
        /*0028*/ 	.word	index@(_Z14fp8_adamw_csrcIfEvPT_S1_P13__nv_fp8_e4m3PfS3_S4_fffffiiii)
        /*002c*/ 	.word	0x00000000


	//----- nvinfo : EIATTR_MIN_STACK_SIZE
	.align		4
.L_17:
        /*0030*/ 	.byte	0x04, 0x12
        /*0032*/ 	.short	(.L_19 - .L_18)
	.align		4
.L_18:
        /*0034*/ 	.word	index@(_Z14fp8_adamw_csrcIfEvPT_S1_P13__nv_fp8_e4m3PfS3_S4_fffffiiii)
        /*0038*/ 	.word	0x00000000
.L_19:


//--------------------- .nv.compat                --------------------------
	.section	.nv.compat,"",@"SHT_CUDA_COMPAT_INFO"
	.align	4
        /*0000*/ 	.byte	0x02, 0x09, 0x00, 0x00, 0x02, 0x02, 0x02, 0x00, 0x02, 0x05, 0x05, 0x00, 0x03, 0x07, 0x01, 0x01
        /*0010*/ 	.byte	0x02, 0x03, 0x00, 0x00, 0x02, 0x06, 0x01, 0x00, 0x04, 0x0b, 0x08, 0x00, 0x01, 0x00, 0x00, 0x00
        /*0020*/ 	.byte	0x00, 0x00, 0x00, 0x00


//--------------------- .nv.info._Z14fp8_adamw_csrcIfEvPT_S1_P13__nv_fp8_e4m3PfS3_S4_fffffiiii --------------------------
	.section	.nv.info._Z14fp8_adamw_csrcIfEvPT_S1_P13__nv_fp8_e4m3PfS3_S4_fffffiiii,"",@"SHT_CUDA_INFO"
	.sectionflags	@""
	.align	4


	//----- nvinfo : EIATTR_CUDA_API_VERSION
	.align		4
        /*0000*/ 	.byte	0x04, 0x37
        /*0002*/ 	.short	(.L_21 - .L_20)
.L_20:
        /*0004*/ 	.word	0x00000082


	//----- nvinfo : EIATTR_KPARAM_INFO
	.align		4
.L_21:
        /*0008*/ 	.byte	0x04, 0x17
        /*000a*/ 	.short	(.L_23 - .L_22)
.L_22:
        /*000c*/ 	.word	0x00000000
        /*0010*/ 	.short	0x000e
        /*0012*/ 	.short	0x0050
        /*0014*/ 	.byte	0x00, 0xf0, 0x11, 0x00


	//----- nvinfo : EIATTR_KPARAM_INFO
	.align		4
.L_23:
        /*0018*/ 	.byte	0x04, 0x17
        /*001a*/ 	.short	(.L_25 - .L_24)
.L_24:
        /*001c*/ 	.word	0x00000000
        /*0020*/ 	.short	0x000d
        /*0022*/ 	.short	0x004c
        /*0024*/ 	.byte	0x00, 0xf0, 0x11, 0x00


	//----- nvinfo : EIATTR_KPARAM_INFO
	.align		4
.L_25:
        /*0028*/ 	.byte	0x04, 0x17
        /*002a*/ 	.short	(.L_27 - .L_26)
.L_26:
        /*002c*/ 	.word	0x00000000
        /*0030*/ 	.short	0x000c
        /*0032*/ 	.short	0x0048
        /*0034*/ 	.byte	0x00, 0xf0, 0x11, 0x00


	//----- nvinfo : EIATTR_KPARAM_INFO
	.align		4
.L_27:
        /*0038*/ 	.byte	0x04, 0x17
        /*003a*/ 	.short	(.L_29 - .L_28)
.L_28:
        /*003c*/ 	.word	0x00000000
        /*0040*/ 	.short	0x000b
        /*0042*/ 	.short	0x0044
        /*0044*/ 	.byte	0x00, 0xf0, 0x11, 0x00


	//----- nvinfo : EIATTR_KPARAM_INFO
	.align		4
.L_29:
        /*0048*/ 	.byte	0x04, 0x17
        /*004a*/ 	.short	(.L_31 - .L_30)
.L_30:
        /*004c*/ 	.word	0x00000000
        /*0050*/ 	.short	0x000a
        /*0052*/ 	.short	0x0040
        /*0054*/ 	.byte	0x00, 0xf0, 0x11, 0x00


	//----- nvinfo : EIATTR_KPARAM_INFO
	.align		4
.L_31:
        /*0058*/ 	.byte	0x04, 0x17
        /*005a*/ 	.short	(.L_33 - .L_32)
.L_32:
        /*005c*/ 	.word	0x00000000
        /*0060*/ 	.short	0x0009
        /*0062*/ 	.short	0x003c
        /*0064*/ 	.byte	0x00, 0xf0, 0x11, 0x00


	//----- nvinfo : EIATTR_KPARAM_INFO
	.align		4
.L_33:
        /*0068*/ 	.byte	0x04, 0x17
        /*006a*/ 	.short	(.L_35 - .L_34)
.L_34:
        /*006c*/ 	.word	0x00000000
        /*0070*/ 	.short	0x0008
        /*0072*/ 	.short	0x0038
        /*0074*/ 	.byte	0x00, 0xf0, 0x11, 0x00


	//----- nvinfo : EIATTR_KPARAM_INFO
	.align		4
.L_35:
        /*0078*/ 	.byte	0x04, 0x17
        /*007a*/ 	.short	(.L_37 - .L_36)
.L_36:
        /*007c*/ 	.word	0x00000000
        /*0080*/ 	.short	0x0007
        /*0082*/ 	.short	0x0034
        /*0084*/ 	.byte	0x00, 0xf0, 0x11, 0x00


	//----- nvinfo : EIATTR_KPARAM_INFO
	.align		4
.L_37:
        /*0088*/ 	.byte	0x04, 0x17
        /*008a*/ 	.short	(.L_39 - .L_38)
.L_38:
        /*008c*/ 	.word	0x00000000
        /*0090*/ 	.short	0x0006
        /*0092*/ 	.short	0x0030
        /*0094*/ 	.byte	0x00, 0xf0, 0x11, 0x00


	//----- nvinfo : EIATTR_KPARAM_INFO
	.align		4
.L_39:
        /*0098*/ 	.byte	0x04, 0x17
        /*009a*/ 	.short	(.L_41 - .L_40)
.L_40:
        /*009c*/ 	.word	0x00000000
        /*00a0*/ 	.short	0x0005
        /*00a2*/ 	.short	0x0028
        /*00a4*/ 	.byte	0x00, 0xf5, 0x21, 0x00


	//----- nvinfo : EIATTR_KPARAM_INFO
	.align		4
.L_41:
        /*00a8*/ 	.byte	0x04, 0x17
        /*00aa*/ 	.short	(.L_43 - .L_42)
.L_42:
        /*00ac*/ 	.word	0x00000000
        /*00b0*/ 	.short	0x0004
        /*00b2*/ 	.short	0x0020
        /*00b4*/ 	.byte	0x00, 0xf5, 0x21, 0x00


	//----- nvinfo : EIATTR_KPARAM_INFO
	.align		4
.L_43:
        /*00b8*/ 	.byte	0x04, 0x17
        /*00ba*/ 	.short	(.L_45 - .L_44)
.L_44:
        /*00bc*/ 	.word	0x00000000
        /*00c0*/ 	.short	0x0003
        /*00c2*/ 	.short	0x0018
        /*00c4*/ 	.byte	0x00, 0xf5, 0x21, 0x00


	//----- nvinfo : EIATTR_KPARAM_INFO
	.align		4
.L_45:
        /*00c8*/ 	.byte	0x04, 0x17
        /*00ca*/ 	.short	(.L_47 - .L_46)
.L_46:
        /*00cc*/ 	.word	0x00000000
        /*00d0*/ 	.short	0x0002
        /*00d2*/ 	.short	0x0010
        /*00d4*/ 	.byte	0x00, 0xf5, 0x21, 0x00


	//----- nvinfo : EIATTR_KPARAM_INFO
	.align		4
.L_47:
        /*00d8*/ 	.byte	0x04, 0x17
        /*00da*/ 	.short	(.L_49 - .L_48)
.L_48:
        /*00dc*/ 	.word	0x00000000
        /*00e0*/ 	.short	0x0001
        /*00e2*/ 	.short	0x0008
        /*00e4*/ 	.byte	0x00, 0xf5, 0x21, 0x00


	//----- nvinfo : EIATTR_KPARAM_INFO
	.align		4
.L_49:
        /*00e8*/ 	.byte	0x04, 0x17
        /*00ea*/ 	.short	(.L_51 - .L_50)
.L_50:
        /*00ec*/ 	.word	0x00000000
        /*00f0*/ 	.short	0x0000
        /*00f2*/ 	.short	0x0000
        /*00f4*/ 	.byte	0x00, 0xf5, 0x21, 0x00


	//----- nvinfo : EIATTR_SPARSE_MMA_MASK
	.align		4
.L_51:
        /*00f8*/ 	.byte	0x03, 0x50
        /*00fa*/ 	.short	0x0000


	//----- nvinfo : EIATTR_MAXREG_COUNT
	.align		4
        /*00fc*/ 	.byte	0x03, 0x1b
        /*00fe*/ 	.short	0x00ff


	//----- nvinfo : EIATTR_NUM_BARRIERS
	.align		4
        /*0100*/ 	.byte	0x02, 0x4c
        /*0102*/ 	.byte	0x01
	.zero		1


	//----- nvinfo : EIATTR_MERCURY_ISA_VERSION
	.align		4
        /*0104*/ 	.byte	0x03, 0x5f
        /*0106*/ 	.short	0x0101


	//----- nvinfo : EIATTR_COOP_GROUP_MASK_REGIDS
	.align		4
        /*0108*/ 	.byte	0x04, 0x29
        /*010a*/ 	.short	(.L_53 - .L_52)


	//   ....[0]....
.L_52:
        /*010c*/ 	.word	0xffffffff


	//   ....[1]....
        /*0110*/ 	.word	0xffffffff


	//   ....[2]....
        /*0114*/ 	.word	0xffffffff


	//   ....[3]....
        /*0118*/ 	.word	0xffffffff


	//   ....[4]....
        /*011c*/ 	.word	0xffffffff


	//   ....[5]....
        /*0120*/ 	.word	0xffffffff


	//   ....[6]....
        /*0124*/ 	.word	0xffffffff


	//   ....[7]....
        /*0128*/ 	.word	0xffffffff


	//   ....[8]....
        /*012c*/ 	.word	0xffffffff


	//   ....[9]....
        /*0130*/ 	.word	0xffffffff


	//   ....[10]....
        /*0134*/ 	.word	0xffffffff


	//   ....[11]....
        /*0138*/ 	.word	0xffffffff


	//   ....[12]....
        /*013c*/ 	.word	0xffffffff


	//   ....[13]....
        /*0140*/ 	.word	0xffffffff


	//   ....[14]....
        /*0144*/ 	.word	0xffffffff


	//   ....[15]....
        /*0148*/ 	.word	0xffffffff


	//   ....[16]....
        /*014c*/ 	.word	0xffffffff


	//   ....[17]....
        /*0150*/ 	.word	0xffffffff


	//   ....[18]....
        /*0154*/ 	.word	0xffffffff


	//   ....[19]....
        /*0158*/ 	.word	0xffffffff


	//   ....[20]....
        /*015c*/ 	.word	0x0500000c


	//   ....[21]....
        /*0160*/ 	.word	0x0500000c


	//   ....[22]....
        /*0164*/ 	.word	0x0500000c


	//   ....[23]....
        /*0168*/ 	.word	0x0500000c


	//   ....[24]....
        /*016c*/ 	.word	0x0500000c


	//   ....[25]....
        /*0170*/ 	.word	0x0500000c


	//   ....[26]....
        /*0174*/ 	.word	0x0500000c


	//   ....[27]....
        /*0178*/ 	.word	0x0500000c


	//   ....[28]....
        /*017c*/ 	.word	0x0500000c


	//   ....[29]....
        /*0180*/ 	.word	0x0500000c


	//----- nvinfo : EIATTR_COOP_GROUP_INSTR_OFFSETS
	.align		4
.L_53:
        /*0184*/ 	.byte	0x04, 0x28
        /*0186*/ 	.short	(.L_55 - .L_54)


	//   ....[0]....
.L_54:
        /*0188*/ 	.word	0x000011f0


	//   ....[1]....
        /*018c*/ 	.word	0x00001200


	//   ....[2]....
        /*0190*/ 	.word	0x00001240


	//   ....[3]....
        /*0194*/ 	.word	0x00001250


	//   ....[4]....
        /*0198*/ 	.word	0x00001280


	//   ....[5]....
        /*019c*/ 	.word	0x00001290


	//   ....[6]....
        /*01a0*/ 	.word	0x000012c0


	//   ....[7]....
        /*01a4*/ 	.word	0x000012e0


	//   ....[8]....
        /*01a8*/ 	.word	0x00001330


	//   ....[9]....
        /*01ac*/ 	.word	0x00001340


	//   ....[10]....
        /*01b0*/ 	.word	0x00001570


	//   ....[11]....
        /*01b4*/ 	.word	0x00001580


	//   ....[12]....
        /*01b8*/ 	.word	0x000015b0


	//   ....[13]....
        /*01bc*/ 	.word	0x000015c0


	//   ....[14]....
        /*01c0*/ 	.word	0x000015f0


	//   ....[15]....
        /*01c4*/ 	.word	0x00001600


	//   ....[16]....
        /*01c8*/ 	.word	0x00001630


	//   ....[17]....
        /*01cc*/ 	.word	0x00001640


	//   ....[18]....
        /*01d0*/ 	.word	0x00001670


	//   ....[19]....
        /*01d4*/ 	.word	0x00001680


	//   ....[20]....
        /*01d8*/ 	.word	0x00001d30


	//   ....[21]....
        /*01dc*/ 	.word	0x00001d80


	//   ....[22]....
        /*01e0*/ 	.word	0x00001df0


	//   ....[23]....
        /*01e4*/ 	.word	0x00001e50


	//   ....[24]....
        /*01e8*/ 	.word	0x00001ec0


	//   ....[25]....
        /*01ec*/ 	.word	0x00001f20


	//   ....[26]....
        /*01f0*/ 	.word	0x00001f90


	//   ....[27]....
        /*01f4*/ 	.word	0x00001ff0


	//   ....[28]....
        /*01f8*/ 	.word	0x00002060


	//   ....[29]....
        /*01fc*/ 	.word	0x000020c0


	//----- nvinfo : EIATTR_VRC_CTA_INIT_COUNT
	.align		4
.L_55:
        /*0200*/ 	.byte	0x02, 0x4a
	.zero		1
	.zero		1


	//----- nvinfo : EIATTR_EXIT_INSTR_OFFSETS
	.align		4
        /*0204*/ 	.byte	0x04, 0x1c
        /*0206*/ 	.short	(.L_57 - .L_56)


	//   ....[0]....
.L_56:
        /*0208*/ 	.word	0x00001730


	//   ....[1]....
        /*020c*/ 	.word	0x00001cd0


	//----- nvinfo : EIATTR_CRS_STACK_SIZE
	.align		4
.L_57:
        /*0210*/ 	.byte	0x04, 0x1e
        /*0212*/ 	.short	(.L_59 - .L_58)
.L_58:
        /*0214*/ 	.word	0x00000000


	//----- nvinfo : EIATTR_CBANK_PARAM_SIZE
	.align		4
.L_59:
        /*0218*/ 	.byte	0x03, 0x19
        /*021a*/ 	.short	0x0054


	//----- nvinfo : EIATTR_PARAM_CBANK
	.align		4
        /*021c*/ 	.byte	0x04, 0x0a
        /*021e*/ 	.short	(.L_61 - .L_60)
	.align		4
.L_60:
        /*0220*/ 	.word	index@(.nv.constant0._Z14fp8_adamw_csrcIfEvPT_S1_P13__nv_fp8_e4m3PfS3_S4_fffffiiii)
        /*0224*/ 	.short	0x0380
        /*0226*/ 	.short	0x0054


	//----- nvinfo : EIATTR_SW_WAR
	.align		4
.L_61:
        /*0228*/ 	.byte	0x04, 0x36
        /*022a*/ 	.short	(.L_63 - .L_62)
.L_62:
        /*022c*/ 	.word	0x00000008
.L_63:


//--------------------- .nv.callgraph             --------------------------
	.section	.nv.callgraph,"",@"SHT_CUDA_CALLGRAPH"
	.align	4
	.sectionentsize	8
	.align		4
        /*0000*/ 	.word	0x00000000
	.align		4
        /*0004*/ 	.word	0xffffffff
	.align		4
        /*0008*/ 	.word	0x00000000
	.align		4
        /*000c*/ 	.word	0xfffffffe
	.align		4
        /*0010*/ 	.word	0x00000000
	.align		4
        /*0014*/ 	.word	0xfffffffd
	.align		4
        /*0018*/ 	.word	0x00000000
	.align		4
        /*001c*/ 	.word	0xfffffffc


//--------------------- .nv.constant4             --------------------------
	.section	.nv.constant4,"a",@progbits
	.align	8
	.align		8
.nv.constant4:
        /*0000*/ 	.dword	_ZN34_INTERNAL_4f04bc38_4_k_cu_79598d2b4cuda3std3__436_GLOBAL__N__4f04bc38_4_k_cu_79598d2b6ignoreE
	.align		8
        /*0008*/ 	.dword	_ZN34_INTERNAL_4f04bc38_4_k_cu_79598d2b4cuda3std3__45__cpo5beginE
	.align		8
        /*0010*/ 	.dword	_ZN34_INTERNAL_4f04bc38_4_k_cu_79598d2b4cuda3std3__45__cpo3endE
	.align		8
        /*0018*/ 	.dword	_ZN34_INTERNAL_4f04bc38_4_k_cu_79598d2b4cuda3std3__45__cpo6cbeginE
	.align		8
        /*0020*/ 	.dword	_ZN34_INTERNAL_4f04bc38_4_k_cu_79598d2b4cuda3std3__45__cpo4cendE
	.align		8
        /*0028*/ 	.dword	_ZN34_INTERNAL_4f04bc38_4_k_cu_79598d2b4cuda3std3__419piecewise_constructE
	.align		8
        /*0030*/ 	.dword	_ZN34_INTERNAL_4f04bc38_4_k_cu_79598d2b4cuda3std3__48in_placeE
	.align		8
        /*0038*/ 	.dword	_ZN34_INTERNAL_4f04bc38_4_k_cu_79598d2b4cuda3std6ranges3__45__cpo4swapE
	.align		8
        /*0040*/ 	.dword	_ZN34_INTERNAL_4f04bc38_4_k_cu_79598d2b4cuda3std6ranges3__45__cpo9iter_moveE
	.align		8
        /*0048*/ 	.dword	_ZN34_INTERNAL_4f04bc38_4_k_cu_79598d2b4cuda3std6ranges3__45__cpo7advanceE


//--------------------- .text._Z14fp8_adamw_csrcIfEvPT_S1_P13__nv_fp8_e4m3PfS3_S4_fffffiiii --------------------------
	.section	.text._Z14fp8_adamw_csrcIfEvPT_S1_P13__nv_fp8_e4m3PfS3_S4_fffffiiii,"ax",@progbits
	.align	128
        .global         _Z14fp8_adamw_csrcIfEvPT_S1_P13__nv_fp8_e4m3PfS3_S4_fffffiiii
        .type           _Z14fp8_adamw_csrcIfEvPT_S1_P13__nv_fp8_e4m3PfS3_S4_fffffiiii,@function
        .size           _Z14fp8_adamw_csrcIfEvPT_S1_P13__nv_fp8_e4m3PfS3_S4_fffffiiii,(.L_x_53 - _Z14fp8_adamw_csrcIfEvPT_S1_P13__nv_fp8_e4m3PfS3_S4_fffffiiii)
        .other          _Z14fp8_adamw_csrcIfEvPT_S1_P13__nv_fp8_e4m3PfS3_S4_fffffiiii,@"STO_CUDA_ENTRY STV_DEFAULT"
_Z14fp8_adamw_csrcIfEvPT_S1_P13__nv_fp8_e4m3PfS3_S4_fffffiiii:
.text._Z14fp8_adamw_csrcIfEvPT_S1_P13__nv_fp8_e4m3PfS3_S4_fffffiiii:
[----:B------:R-:W-:Y:S01]  /*0000*/  LDC R1, c[0x0][0x37c] ;  /* 0x0000df00ff017b82 */ /* 0x000fe20000000800 */
[----:B------:R-:W0:Y:S01]  /*0010*/  S2R R5, SR_CTAID.X ;  /* 0x0000000000057919 */ /* 0x000e220000002500 */
[----:B------:R-:W0:Y:S01]  /*0020*/  LDCU UR7, c[0x0][0x360] ;  /* 0x00006c00ff0777ac */ /* 0x000e220008000800 */
[----:B------:R-:W-:Y:S01]  /*0030*/  BSSY.RECONVERGENT B0, `(.L_x_0) ;  /* 0x0000116000007945 */ /* 0x000fe20003800200 */
[----:B------:R-:W-:Y:S01]  /*0040*/  HFMA2 R0, -RZ, RZ, 0, 0 ;  /* 0x00000000ff007431 */ /* 0x000fe200000001ff */
[----:B------:R-:W0:Y:S01]  /*0050*/  S2R R8, SR_TID.X ;  /* 0x0000000000087919 */ /* 0x000e220000002100 */
[----:B------:R-:W1:Y:S01]  /*0060*/  LDCU UR4, c[0x0][0x3cc] ;  /* 0x00007980ff0477ac */ /* 0x000e620008000800 */
[----:B------:R-:W-:Y:S01]  /*0070*/  IMAD.MOV.U32 R7, RZ, RZ, RZ ;  /* 0x000000ffff077224 */ /* 0x000fe200078e00ff */
[----:B------:R-:W2:Y:S01]  /*0080*/  LDCU.64 UR8, c[0x0][0x358] ;  /* 0x00006b00ff0877ac */ /* 0x000ea20008000a00 */
[----:B0-----:R-:W-:-:S05]  /*0090*/  IMAD R6, R5, UR7, R8 ;  /* 0x0000000705067c24 */ /* 0x001fca000f8e0208 */
[----:B-1----:R-:W-:-:S13]  /*00a0*/  ISETP.GE.AND P0, PT, R6, UR4, PT ;  /* 0x0000000406007c0c */ /* 0x002fda000bf06270 */
[----:B--2---:R-:W-:Y:S05]  /*00b0*/  @P0 BRA `(.L_x_1) ;  /* 0x0000001000340947 */ /* 0x004fea0003800000 */
[----:B------:R-:W0:Y:S01]  /*00c0*/  LDCU.64 UR4, c[0x0][0x390] ;  /* 0x00007200ff0477ac */ /* 0x000e220008000a00 */
[----:B------:R-:W1:Y:S01]  /*00d0*/  LDC.64 R12, c[0x0][0x3a8] ;  /* 0x0000ea00ff0c7b82 */ /* 0x000e620000000a00 */
[----:B------:R-:W-:Y:S01]  /*00e0*/  SHF.R.S32.HI R4, RZ, 0x1f, R6 ;  /* 0x0000001fff047819 */ /* 0x000fe20000011406 */
[----:B------:R-:W2:Y:S06]  /*00f0*/  LDCU.64 UR10, c[0x0][0x3a0] ;  /* 0x00007400ff0a77ac */ /* 0x000eac0008000a00 */
[----:B------:R-:W3:Y:S08]  /*0100*/  LDC.64 R10, c[0x0][0x398] ;  /* 0x0000e600ff0a7b82 */ /* 0x000ef00000000a00 */
[----:B------:R-:W4:Y:S01]  /*0110*/  LDC.64 R2, c[0x0][0x388] ;  /* 0x0000e200ff027b82 */ /* 0x000f220000000a00 */
[----:B0-----:R-:W-:Y:S01]  /*0120*/  IADD3 R16, P0, PT, R6, UR4, RZ ;  /* 0x0000000406107c10 */ /* 0x001fe2000ff1e0ff */
[----:B------:R-:W0:Y:S03]  /*0130*/  LDCU UR4, c[0x0][0x3c4] ;  /* 0x00007880ff0477ac */ /* 0x000e260008000800 */
[----:B------:R-:W-:-:S02]  /*0140*/  IADD3.X R17, PT, PT, R4, UR5, RZ, P0, !PT ;  /* 0x0000000504117c10 */ /* 0x000fc400087fe4ff */
[----:B--2---:R-:W-:Y:S01]  /*0150*/  IADD3 R18, P0, PT, R6, UR10, RZ ;  /* 0x0000000a06127c10 */ /* 0x004fe2000ff1e0ff */
[----:B-1----:R-:W-:Y:S02]  /*0160*/  IMAD.WIDE.U32 R12, R5, 0x4, R12 ;  /* 0x00000004050c7825 */ /* 0x002fe400078e000c */
[----:B------:R1:W2:Y:S01]  /*0170*/  LDG.E.U8 R0, desc[UR8][R16.64] ;  /* 0x0000000810007981 */ /* 0x0002a2000c1e1100 */
[----:B------:R-:W-:-:S03]  /*0180*/  IADD3.X R19, PT, PT, R4, UR11, RZ, P0, !PT ;  /* 0x0000000b04137c10 */ /* 0x000fc600087fe4ff */
[----:B------:R-:W5:Y:S04]  /*0190*/  LDG.E R13, desc[UR8][R12.64] ;  /* 0x000000080c0d7981 */ /* 0x000f68000c1e1900 */
[----:B------:R0:W5:Y:S01]  /*01a0*/  LDG.E.U8 R4, desc[UR8][R18.64] ;  /* 0x0000000812047981 */ /* 0x000162000c1e1100 */
[----:B---3--:R-:W-:-:S05]  /*01b0*/  IMAD.WIDE.U32 R10, R5, 0x4, R10 ;  /* 0x00000004050a7825 */ /* 0x008fca00078e000a */
[----:B------:R3:W5:Y:S01]  /*01c0*/  LDG.E R9, desc[UR8][R10.64] ;  /* 0x000000080a097981 */ /* 0x000762000c1e1900 */
[----:B----4-:R-:W-:Y:S02]  /*01d0*/  IMAD.WIDE R14, R6, 0x4, R2 ;  /* 0x00000004060e7825 */ /* 0x010fe400078e0202 */
[----:B------:R-:W4:Y:S03]  /*01e0*/  LDC.64 R2, c[0x0][0x3b0] ;  /* 0x0000ec00ff027b82 */ /* 0x000f260000000a00 */
[----:B------:R3:W5:Y:S01]  /*01f0*/  LDG.E.CONSTANT R7, desc[UR8][R14.64] ;  /* 0x000000080e077981 */ /* 0x000762000c1e9900 */
[C---:B----4-:R-:W-:Y:S01]  /*0200*/  FMUL R21, |R2|.reuse, 16777216 ;  /* 0x4b80000002157820 */ /* 0x050fe20000400200 */
[----:B------:R-:W-:-:S04]  /*0210*/  FSETP.GEU.AND P0, PT, |R2|, 1.175494350822287508e-38, PT ;  /* 0x008000000200780b */ /* 0x000fc80003f0e200 */
[----:B------:R-:W-:-:S04]  /*0220*/  FSEL R21, R21, |R2|, !P0 ;  /* 0x4000000215157208 */ /* 0x000fc80004000000 */
[----:B-1----:R-:W-:-:S04]  /*0230*/  IADD3 R16, PT, PT, R21, -0x3f3504f3, RZ ;  /* 0xc0cafb0d15107810 */ /* 0x002fc80007ffe0ff */
[----:B------:R-:W-:-:S05]  /*0240*/  LOP3.LUT R16, R16, 0xff800000, RZ, 0xc0, !PT ;  /* 0xff80000010107812 */ /* 0x000fca00078ec0ff */
[----:B------:R-:W-:-:S04]  /*0250*/  IMAD.IADD R21, R21, 0x1, -R16 ;  /* 0x0000000115157824 */ /* 0x000fc800078e0a10 */
[----:B------:R-:W-:-:S06]  /*0260*/  FADD R17, R21, 1 ;  /* 0x3f80000015117421 */ /* 0x000fcc0000000000 */
[----:B------:R-:W1:Y:S01]  /*0270*/  MUFU.RCP R17, R17 ;  /* 0x0000001100117308 */ /* 0x000e620000001000 */
[----:B0-----:R-:W-:Y:S01]  /*0280*/  FADD R18, R21, -1 ;  /* 0xbf80000015127421 */ /* 0x001fe20000000000 */
[----:B---3--:R-:W-:-:S03]  /*0290*/  FSEL R10, RZ, -24, P0 ;  /* 0xc1c00000ff0a7808 */ /* 0x008fc60000000000 */
[----:B------:R-:W-:Y:S01]  /*02a0*/  FADD R12, R18, R18 ;  /* 0x00000012120c7221 */ /* 0x000fe20000000000 */
[----:B------:R-:W-:-:S05]  /*02b0*/  I2FP.F32.S32 R15, R16 ;  /* 0x00000010000f7245 */ /* 0x000fca0000201400 */
[----:B------:R-:W-:Y:S01]  /*02c0*/  FFMA R14, R15, 1.1920928955078125e-07, R10 ;  /* 0x340000000f0e7823 */ /* 0x000fe2000000000a */
[----:B------:R-:W-:Y:S01]  /*02d0*/  MOV R10, 0x3a2c32e4 ;  /* 0x3a2c32e4000a7802 */ /* 0x000fe20000000f00 */
[----:B-1----:R-:W-:-:S04]  /*02e0*/  FMUL R11, R17, R12 ;  /* 0x0000000c110b7220 */ /* 0x002fc80000400000 */
[----:B------:R-:W-:Y:S01]  /*02f0*/  FADD R12, R18, -R11 ;  /* 0x8000000b120c7221 */ /* 0x000fe20000000000 */
[----:B------:R-:W-:-:S03]  /*0300*/  FMUL R15, R11, R11 ;  /* 0x0000000b0b0f7220 */ /* 0x000fc60000400000 */
[----:B------:R-:W-:Y:S01]  /*0310*/  FADD R19, R12, R12 ;  /* 0x0000000c0c137221 */ /* 0x000fe20000000000 */
[----:B------:R-:W-:Y:S01]  /*0320*/  FFMA R12, R11, 1.4426950216293334961, R14 ;  /* 0x3fb8aa3b0b0c7823 */ /* 0x000fe2000000000e */
[C---:B------:R-:W-:Y:S02]  /*0330*/  FFMA R16, R15.reuse, R10, 0.0032181653659790754318 ;  /* 0x3b52e7db0f107423 */ /* 0x040fe4000000000a */
[----:B------:R-:W-:Y:S01]  /*0340*/  FFMA R18, R18, -R11, R19 ;  /* 0x8000000b12127223 */ /* 0x000fe20000000013 */
[----:B------:R-:W-:Y:S01]  /*0350*/  FADD R14, R14, -R12 ;  /* 0x8000000c0e0e7221 */ /* 0x000fe20000000000 */
[----:B------:R-:W-:Y:S02]  /*0360*/  FFMA R16, R15, R16, 0.018033718690276145935 ;  /* 0x3c93bb730f107423 */ /* 0x000fe40000000010 */
[----:B------:R-:W-:Y:S01]  /*0370*/  FMUL R18, R17, R18 ;  /* 0x0000001211127220 */ /* 0x000fe20000400000 */
[----:B------:R-:W-:Y:S01]  /*0380*/  FFMA R17, R11, 1.4426950216293334961, R14 ;  /* 0x3fb8aa3b0b117823 */ /* 0x000fe2000000000e */
[----:B------:R-:W-:-:S03]  /*0390*/  FFMA R16, R15, R16, 0.12022458761930465698 ;  /* 0x3df6384f0f107423 */ /* 0x000fc60000000010 */
[----:B------:R-:W-:Y:S01]  /*03a0*/  FFMA R14, R18, 1.4426950216293334961, R17 ;  /* 0x3fb8aa3b120e7823 */ /* 0x000fe20000000011 */
[----:B------:R-:W-:-:S03]  /*03b0*/  FMUL R16, R15, R16 ;  /* 0x000000100f107220 */ /* 0x000fc60000400000 */
[----:B------:R-:W-:Y:S01]  /*03c0*/  FFMA R15, R11, 1.9251366722983220825e-08, R14 ;  /* 0x32a55e340b0f7823 */ /* 0x000fe2000000000e */
[----:B------:R-:W-:-:S04]  /*03d0*/  FMUL R14, R16, 3 ;  /* 0x40400000100e7820 */ /* 0x000fc80000400000 */
[----:B------:R-:W-:-:S04]  /*03e0*/  FFMA R15, R18, R14, R15 ;  /* 0x0000000e120f7223 */ /* 0x000fc8000000000f */
[----:B------:R-:W-:Y:S01]  /*03f0*/  FFMA R17, R11, R16, R15 ;  /* 0x000000100b117223 */ /* 0x000fe2000000000f */
[----:B------:R-:W-:-:S03]  /*0400*/  I2FP.F32.S32 R11, UR4 ;  /* 0x00000004000b7c45 */ /* 0x000fc60008201400 */
[----:B------:R-:W-:-:S04]  /*0410*/  FADD R16, R12, R17 ;  /* 0x000000110c107221 */ /* 0x000fc80000000000 */
[----:B------:R-:W-:-:S04]  /*0420*/  FMUL R14, R11, R16 ;  /* 0x000000100b0e7220 */ /* 0x000fc80000400000 */
[----:B------:R-:W0:Y:S01]  /*0430*/  FRND R15, R14 ;  /* 0x0000000e000f7307 */ /* 0x000e220000201000 */
[----:B------:R-:W-:-:S04]  /*0440*/  FADD R12, -R12, R16 ;  /* 0x000000100c0c7221 */ /* 0x000fc80000000100 */
[----:B------:R-:W-:Y:S01]  /*0450*/  FADD R12, R17, -R12 ;  /* 0x8000000c110c7221 */ /* 0x000fe20000000000 */
[----:B------:R-:W-:-:S04]  /*0460*/  FFMA R17, R11, R16, -R14 ;  /* 0x000000100b117223 */ /* 0x000fc8000000080e */
[----:B------:R-:W-:Y:S01]  /*0470*/  FFMA R17, R11, R12, R17 ;  /* 0x0000000c0b117223 */ /* 0x000fe20000000011 */
[----:B0-----:R-:W-:-:S04]  /*0480*/  FADD R12, R14, -R15 ;  /* 0x8000000f0e0c7221 */ /* 0x001fc80000000000 */
[----:B------:R-:W-:Y:S01]  /*0490*/  FADD R17, R17, R12 ;  /* 0x0000000c11117221 */ /* 0x000fe20000000000 */
[----:B------:R-:W-:-:S04]  /*04a0*/  IMAD.MOV.U32 R12, RZ, RZ, 0x391fcb8e ;  /* 0x391fcb8eff0c7424 */ /* 0x000fc800078e00ff */
[----:B------:R-:W-:Y:S01]  /*04b0*/  FFMA R16, R17, R12, 0.0013391353422775864601 ;  /* 0x3aaf85ed11107423 */ /* 0x000fe2000000000c */
[----:B------:R-:W-:Y:S01]  /*04c0*/  FSETP.GT.AND P0, PT, R15, RZ, PT ;  /* 0x000000ff0f00720b */ /* 0x000fe20003f04000 */
[----:B------:R-:W-:Y:S02]  /*04d0*/  F2I.NTZ R18, R14 ;  /* 0x0000000e00127305 */ /* 0x000fe40000203100 */
[----:B------:R-:W-:Y:S01]  /*04e0*/  FFMA R16, R17, R16, 0.0096188392490148544312 ;  /* 0x3c1d985611107423 */ /* 0x000fe20000000010 */
[----:B------:R-:W-:-:S03]  /*04f0*/  FMUL R15, R11, 0.5 ;  /* 0x3f0000000b0f7820 */ /* 0x000fc60000400000 */
[----:B------:R-:W-:-:S03]  /*0500*/  FFMA R16, R17, R16, 0.055503588169813156128 ;  /* 0x3d6357bb11107423 */ /* 0x000fc60000000010 */
[----:B------:R-:W0:Y:S01]  /*0510*/  FRND.TRUNC R15, R15 ;  /* 0x0000000f000f7307 */ /* 0x000e22000020d000 */
[----:B------:R-:W-:Y:S01]  /*0520*/  FFMA R16, R17, R16, 0.24022644758224487305 ;  /* 0x3e75fdec11107423 */ /* 0x000fe20000000010 */
[C---:B------:R-:W-:Y:S02]  /*0530*/  FSETP.GT.AND P1, PT, |R14|.reuse, 152, PT ;  /* 0x431800000e00780b */ /* 0x040fe40003f24200 */
[----:B------:R-:W-:Y:S01]  /*0540*/  FSETP.GEU.AND P3, PT, R14, RZ, PT ;  /* 0x000000ff0e00720b */ /* 0x000fe20003f6e000 */
[----:B0-----:R-:W-:Y:S01]  /*0550*/  FADD R14, R15, R15 ;  /* 0x0000000f0f0e7221 */ /* 0x001fe20000000000 */
[----:B--2---:R-:W-:Y:S02]  /*0560*/  F2FP.F16.E4M3.UNPACK_B R0, R0 ;  /* 0x00000000ff00723e */ /* 0x004fe400020006ff */
[----:B-----5:R-:W-:-:S05]  /*0570*/  F2FP.F16.E4M3.UNPACK_B R4, R4 ;  /* 0x00000004ff04723e */ /* 0x020fca00020006ff */
[----:B------:R-:W-:Y:S02]  /*0580*/  HADD2.F32 R4, -RZ, R4.H0_H0 ;  /* 0x20000004ff047230 */ /* 0x000fe40000004100 */
[----:B------:R-:W-:-:S03]  /*0590*/  HADD2.F32 R0, -RZ, R0.H0_H0 ;  /* 0x20000000ff007230 */ /* 0x000fc60000004100 */
[----:B------:R-:W-:Y:S01]  /*05a0*/  FMUL R4, R4, R13 ;  /* 0x0000000d04047220 */ /* 0x000fe20000400000 */
[----:B------:R-:W-:Y:S02]  /*05b0*/  SEL R13, RZ, 0x83000000, P0 ;  /* 0x83000000ff0d7807 */ /* 0x000fe40000000000 */
[----:B------:R-:W-:Y:S01]  /*05c0*/  ISETP.NE.AND P0, PT, RZ, UR4, PT ;  /* 0x00000004ff007c0c */ /* 0x000fe2000bf05270 */
[----:B------:R-:W-:Y:S01]  /*05d0*/  FMUL R9, R0, R9 ;  /* 0x0000000900097220 */ /* 0x000fe20000400000 */
[----:B------:R-:W-:Y:S02]  /*05e0*/  FFMA R0, R17, R16, 0.69314718246459960938 ;  /* 0x3f31721811007423 */ /* 0x000fe40000000010 */
[----:B------:R-:W-:Y:S01]  /*05f0*/  FSETP.EQ.OR P2, PT, R2, 1, !P0 ;  /* 0x3f8000000200780b */ /* 0x000fe20004742400 */
[----:B------:R-:W-:Y:S01]  /*0600*/  FADD R16, -R3, 1 ;  /* 0x3f80000003107421 */ /* 0x000fe20000000100 */
[----:B------:R-:W-:Y:S01]  /*0610*/  FFMA R17, R17, R0, 1 ;  /* 0x3f80000011117423 */ /* 0x000fe20000000000 */
[----:B------:R-:W-:Y:S01]  /*0620*/  LEA R20, R18, -R13, 0x17 ;  /* 0x8000000d12147211 */ /* 0x000fe200078eb8ff */
[----:B------:R-:W-:Y:S01]  /*0630*/  FADD R0, -R2, 1 ;  /* 0x3f80000002007421 */ /* 0x000fe20000000100 */
[----:B------:R-:W-:-:S02]  /*0640*/  VIADD R18, R13, 0x7f000000 ;  /* 0x7f0000000d127836 */ /* 0x000fc40000000000 */
[----:B------:R-:W-:Y:S01]  /*0650*/  FMUL R16, R7, R16 ;  /* 0x0000001007107220 */ /* 0x000fe20000400000 */
[----:B------:R-:W-:Y:S01]  /*0660*/  FMUL R0, R0, R7 ;  /* 0x0000000700007220 */ /* 0x000fe20000400000 */
[----:B------:R-:W-:Y:S02]  /*0670*/  FMUL R17, R17, R18 ;  /* 0x0000001211117220 */ /* 0x000fe40000400000 */
[----:B------:R-:W-:Y:S01]  /*0680*/  FMUL R7, R7, R16 ;  /* 0x0000001007077220 */ /* 0x000fe20000400000 */
[----:B------:R-:W-:Y:S01]  /*0690*/  FFMA R0, R9, R2, R0 ;  /* 0x0000000209007223 */ /* 0x000fe20000000000 */
[----:B------:R-:W-:Y:S02]  /*06a0*/  FMUL R17, R17, R20 ;  /* 0x0000001411117220 */ /* 0x000fe40000400000 */
[----:B------:R-:W-:Y:S01]  /*06b0*/  FFMA R7, R4, R3, R7 ;  /* 0x0000000304077223 */ /* 0x000fe20000000007 */
[----:B------:R-:W-:Y:S01]  /*06c0*/  MOV R9, 0x3f800000 ;  /* 0x3f80000000097802 */ /* 0x000fe20000000f00 */
[----:B------:R-:W-:Y:S01]  /*06d0*/  FADD R4, R11, -R14 ;  /* 0x8000000e0b047221 */ /* 0x000fe20000000000 */
[----:B------:R-:W-:Y:S01]  /*06e0*/  @P1 FSEL R17, RZ, +INF , !P3 ;  /* 0x7f800000ff111808 */ /* 0x000fe20005800000 */
[----:B------:R-:W-:Y:S06]  /*06f0*/  @P2 BRA `(.L_x_2) ;  /* 0x0000000000502947 */ /* 0x000fec0003800000 */
[----:B------:R-:W-:-:S04]  /*0700*/  FSETP.NAN.AND P1, PT, |R11|, |R11|, PT ;  /* 0x4000000b0b00720b */ /* 0x000fc80003f28200 */
[----:B------:R-:W-:-:S13]  /*0710*/  FSETP.NUM.AND P1, PT, |R2|, |R2|, !P1 ;  /* 0x400000020200720b */ /* 0x000fda0004f27200 */
[----:B------:R-:W-:Y:S01]  /*0720*/  @!P1 FADD R9, R11, R2 ;  /* 0x000000020b099221 */ /* 0x000fe20000000000 */
[----:B------:R-:W-:Y:S06]  /*0730*/  @!P1 BRA `(.L_x_2) ;  /* 0x0000000000409947 */ /* 0x000fec0003800000 */
[C---:B------:R-:W-:Y:S02]  /*0740*/  FSETP.NEU.AND P1, PT, |R2|.reuse, +INF , PT ;  /* 0x7f8000000200780b */ /* 0x040fe40003f2d200 */
[----:B------:R-:W-:-:S13]  /*0750*/  FSETP.NEU.AND P2, PT, R2, RZ, PT ;  /* 0x000000ff0200720b */ /* 0x000fda0003f4d000 */
[----:B------:R-:W-:Y:S05]  /*0760*/  @P1 BRA P2, `(.L_x_3) ;  /* 0x0000000000181947 */ /* 0x000fea0001000000 */
[----:B------:R-:W-:Y:S01]  /*0770*/  ISETP.LE.AND P2, PT, RZ, UR4, PT ;  /* 0x00000004ff007c0c */ /* 0x000fe2000bf43270 */
[----:B------:R-:W-:Y:S01]  /*0780*/  FADD R9, R2, R2 ;  /* 0x0000000202097221 */ /* 0x000fe20000000000 */
[----:B------:R-:W-:-:S11]  /*0790*/  FSETP.NEU.AND P1, PT, |R4|, 1, PT ;  /* 0x3f8000000400780b */ /* 0x000fd60003f2d200 */
[----:B------:R-:W-:-:S04]  /*07a0*/  @!P2 LOP3.LUT R9, R9, 0x7f800000, RZ, 0x3c, !PT ;  /* 0x7f8000000909a812 */ /* 0x000fc800078e3cff */
[----:B------:R-:W-:Y:S01]  /*07b0*/  @P1 LOP3.LUT R9, R9, 0x7fffffff, RZ, 0xc0, !PT ;  /* 0x7fffffff09091812 */ /* 0x000fe200078ec0ff */
[----:B------:R-:W-:Y:S06]  /*07c0*/  BRA `(.L_x_2) ;  /* 0x00000000001c7947 */ /* 0x000fec0003800000 */
.L_x_3:
[----:B------:R-:W-:Y:S02]  /*07d0*/  FSETP.NEU.AND P1, PT, |R11|, +INF , PT ;  /* 0x7f8000000b00780b */ /* 0x000fe40003f2d200 */
[----:B------:R-:W-:-:S13]  /*07e0*/  FSETP.EQ.AND P2, PT, R2, -1, PT ;  /* 0xbf8000000200780b */ /* 0x000fda0003f42000 */
[----:B------:R-:W-:Y:S05]  /*07f0*/  @!P1 BRA P2, `(.L_x_2) ;  /* 0x0000000000109947 */ /* 0x000fea0001000000 */
[----:B------:R-:W-:Y:S01]  /*0800*/  FSETP.GEU.AND P1, PT, R2, RZ, PT ;  /* 0x000000ff0200720b */ /* 0x000fe20003f2e000 */
[----:B------:R-:W-:-:S12]  /*0810*/  IMAD.MOV.U32 R9, RZ, RZ, R17 ;  /* 0x000000ffff097224 */ /* 0x000fd800078e0011 */
[----:B------:R-:W-:-:S04]  /*0820*/  @!P1 FSETP.NEU.AND P2, PT, |R4|, 1, PT ;  /* 0x3f8000000400980b */ /* 0x000fc80003f4d200 */
[----:B------:R-:W-:-:S09]  /*0830*/  @!P1 FSEL R9, R17, -R17, P2 ;  /* 0x8000001111099208 */ /* 0x000fd20001000000 */
.L_x_2:
[C---:B------:R-:W-:Y:S01]  /*0840*/  FMUL R2, |R3|.reuse, 16777216 ;  /* 0x4b80000003027820 */ /* 0x040fe20000400200 */
[C---:B------:R-:W-:Y:S02]  /*0850*/  FSETP.GEU.AND P1, PT, |R3|.reuse, 1.175494350822287508e-38, PT ;  /* 0x008000000300780b */ /* 0x040fe40003f2e200 */
[----:B------:R-:W-:Y:S02]  /*0860*/  FSETP.EQ.OR P0, PT, R3, 1, !P0 ;  /* 0x3f8000000300780b */ /* 0x000fe40004702400 */
[----:B------:R-:W-:-:S04]  /*0870*/  FSEL R2, R2, |R3|, !P1 ;  /* 0x4000000302027208 */ /* 0x000fc80004800000 */
[----:B------:R-:W-:-:S04]  /*0880*/  IADD3 R13, PT, PT, R2, -0x3f3504f3, RZ ;  /* 0xc0cafb0d020d7810 */ /* 0x000fc80007ffe0ff */
[----:B------:R-:W-:Y:S02]  /*0890*/  LOP3.LUT R15, R13, 0xff800000, RZ, 0xc0, !PT ;  /* 0xff8000000d0f7812 */ /* 0x000fe400078ec0ff */
[----:B------:R-:W-:Y:S02]  /*08a0*/  FSEL R13, RZ, -24, P1 ;  /* 0xc1c00000ff0d7808 */ /* 0x000fe40000800000 */
[----:B------:R-:W-:Y:S01]  /*08b0*/  I2FP.F32.S32 R14, R15 ;  /* 0x0000000f000e7245 */ /* 0x000fe20000201400 */
[----:B------:R-:W-:-:S04]  /*08c0*/  IMAD.IADD R2, R2, 0x1, -R15 ;  /* 0x0000000102027824 */ /* 0x000fc800078e0a0f */
[C---:B------:R-:W-:Y:S01]  /*08d0*/  FADD R16, R2.reuse, 1 ;  /* 0x3f80000002107421 */ /* 0x040fe20000000000 */
[----:B------:R-:W-:Y:S01]  /*08e0*/  FADD R17, R2, -1 ;  /* 0xbf80000002117421 */ /* 0x000fe20000000000 */
[----:B------:R-:W-:-:S03]  /*08f0*/  FFMA R15, R14, 1.1920928955078125e-07, R13 ;  /* 0x340000000e0f7823 */ /* 0x000fc6000000000d */
[----:B------:R-:W-:Y:S01]  /*0900*/  FADD R19, R17, R17 ;  /* 0x0000001111137221 */ /* 0x000fe20000000000 */
[----:B------:R-:W0:Y:S03]  /*0910*/  MUFU.RCP R16, R16 ;  /* 0x0000001000107308 */ /* 0x000e260000001000 */
[----:B0-----:R-:W-:-:S04]  /*0920*/  FMUL R2, R16, R19 ;  /* 0x0000001310027220 */ /* 0x001fc80000400000 */
[----:B------:R-:W-:Y:S01]  /*0930*/  FADD R14, R17, -R2 ;  /* 0x80000002110e7221 */ /* 0x000fe20000000000 */
[C---:B------:R-:W-:Y:S01]  /*0940*/  FMUL R19, R2.reuse, R2 ;  /* 0x0000000202137220 */ /* 0x040fe20000400000 */
[----:B------:R-:W-:Y:S02]  /*0950*/  FFMA R13, R2, 1.4426950216293334961, R15 ;  /* 0x3fb8aa3b020d7823 */ /* 0x000fe4000000000f */
[----:B------:R-:W-:Y:S01]  /*0960*/  FADD R14, R14, R14 ;  /* 0x0000000e0e0e7221 */ /* 0x000fe20000000000 */
[----:B------:R-:W-:Y:S01]  /*0970*/  FFMA R10, R19, R10, 0.0032181653659790754318 ;  /* 0x3b52e7db130a7423 */ /* 0x000fe2000000000a */
[----:B------:R-:W-:Y:S02]  /*0980*/  FADD R15, R15, -R13 ;  /* 0x8000000d0f0f7221 */ /* 0x000fe40000000000 */
[----:B------:R-:W-:Y:S01]  /*0990*/  FFMA R17, R17, -R2, R14 ;  /* 0x8000000211117223 */ /* 0x000fe2000000000e */
[----:B------:R-:W-:Y:S01]  /*09a0*/  FFMA R10, R19, R10, 0.018033718690276145935 ;  /* 0x3c93bb73130a7423 */ /* 0x000fe2000000000a */
[----:B------:R-:W-:-:S02]  /*09b0*/  FFMA R14, R2, 1.4426950216293334961, R15 ;  /* 0x3fb8aa3b020e7823 */ /* 0x000fc4000000000f */
[----:B------:R-:W-:Y:S01]  /*09c0*/  FMUL R17, R16, R17 ;  /* 0x0000001110117220 */ /* 0x000fe20000400000 */
[----:B------:R-:W-:-:S03]  /*09d0*/  FFMA R10, R19, R10, 0.12022458761930465698 ;  /* 0x3df6384f130a7423 */ /* 0x000fc6000000000a */
[----:B------:R-:W-:Y:S01]  /*09e0*/  FFMA R15, R17, 1.4426950216293334961, R14 ;  /* 0x3fb8aa3b110f7823 */ /* 0x000fe2000000000e */
[----:B------:R-:W-:-:S03]  /*09f0*/  FMUL R19, R19, R10 ;  /* 0x0000000a13137220 */ /* 0x000fc60000400000 */
[----:B------:R-:W-:Y:S01]  /*0a00*/  FFMA R10, R2, 1.9251366722983220825e-08, R15 ;  /* 0x32a55e34020a7823 */ /* 0x000fe2000000000f */
[----:B------:R-:W-:-:S04]  /*0a10*/  FMUL R14, R19, 3 ;  /* 0x40400000130e7820 */ /* 0x000fc80000400000 */
[----:B------:R-:W-:-:S04]  /*0a20*/  FFMA R10, R17, R14, R10 ;  /* 0x0000000e110a7223 */ /* 0x000fc8000000000a */
[----:B------:R-:W-:-:S04]  /*0a30*/  FFMA R10, R2, R19, R10 ;  /* 0x00000013020a7223 */ /* 0x000fc8000000000a */
[----:B------:R-:W-:-:S04]  /*0a40*/  FADD R14, R13, R10 ;  /* 0x0000000a0d0e7221 */ /* 0x000fc80000000000 */
[----:B------:R-:W-:Y:S01]  /*0a50*/  FMUL R2, R11, R14 ;  /* 0x0000000e0b027220 */ /* 0x000fe20000400000 */
[----:B------:R-:W-:-:S03]  /*0a60*/  FADD R13, -R13, R14 ;  /* 0x0000000e0d0d7221 */ /* 0x000fc60000000100 */
[----:B------:R-:W0:Y:S01]  /*0a70*/  FRND R15, R2 ;  /* 0x00000002000f7307 */ /* 0x000e220000201000 */
[----:B------:R-:W-:Y:S01]  /*0a80*/  FADD R10, R10, -R13 ;  /* 0x8000000d0a0a7221 */ /* 0x000fe20000000000 */
[----:B------:R-:W-:Y:S01]  /*0a90*/  FFMA R13, R11, R14, -R2 ;  /* 0x0000000e0b0d7223 */ /* 0x000fe20000000802 */
[----:B------:R-:W-:-:S03]  /*0aa0*/  FSETP.GEU.AND P2, PT, R2, RZ, PT ;  /* 0x000000ff0200720b */ /* 0x000fc60003f4e000 */
[----:B------:R-:W-:Y:S01]  /*0ab0*/  FFMA R10, R11, R10, R13 ;  /* 0x0000000a0b0a7223 */ /* 0x000fe2000000000d */
[----:B0-----:R-:W-:Y:S01]  /*0ac0*/  FADD R13, R2, -R15 ;  /* 0x8000000f020d7221 */ /* 0x001fe20000000000 */
[----:B------:R-:W-:-:S03]  /*0ad0*/  FSETP.GT.AND P1, PT, R15, RZ, PT ;  /* 0x000000ff0f00720b */ /* 0x000fc60003f24000 */
[----:B------:R-:W-:Y:S01]  /*0ae0*/  FADD R13, R10, R13 ;  /* 0x0000000d0a0d7221 */ /* 0x000fe20000000000 */
[----:B------:R-:W-:Y:S01]  /*0af0*/  SEL R15, RZ, 0x83000000, P1 ;  /* 0x83000000ff0f7807 */ /* 0x000fe20000800000 */
[----:B------:R0:W1:Y:S01]  /*0b00*/  F2I.NTZ R10, R2 ;  /* 0x00000002000a7305 */ /* 0x0000620000203100 */
[----:B------:R-:W-:Y:S01]  /*0b10*/  FSETP.GT.AND P1, PT, |R2|, 152, PT ;  /* 0x431800000200780b */ /* 0x000fe20003f24200 */
[----:B------:R-:W-:Y:S01]  /*0b20*/  FFMA R12, R13, R12, 0.0013391353422775864601 ;  /* 0x3aaf85ed0d0c7423 */ /* 0x000fe2000000000c */
[----:B------:R-:W-:-:S03]  /*0b30*/  IADD3 R17, PT, PT, R15, 0x7f000000, RZ ;  /* 0x7f0000000f117810 */ /* 0x000fc60007ffe0ff */
[----:B------:R-:W-:Y:S01]  /*0b40*/  FFMA R12, R13, R12, 0.0096188392490148544312 ;  /* 0x3c1d98560d0c7423 */ /* 0x000fe2000000000c */
[----:B0-----:R-:W-:-:S03]  /*0b50*/  MOV R2, 0x3f800000 ;  /* 0x3f80000000027802 */ /* 0x001fc60000000f00 */
[----:B------:R-:W-:-:S04]  /*0b60*/  FFMA R12, R13, R12, 0.055503588169813156128 ;  /* 0x3d6357bb0d0c7423 */ /* 0x000fc8000000000c */
[----:B------:R-:W-:Y:S01]  /*0b70*/  FFMA R12, R13, R12, 0.24022644758224487305 ;  /* 0x3e75fdec0d0c7423 */ /* 0x000fe2000000000c */
[----:B-1----:R-:W-:-:S03]  /*0b80*/  IMAD R15, R10, 0x800000, -R15 ;  /* 0x008000000a0f7824 */ /* 0x002fc600078e0a0f */
[----:B------:R-:W-:-:S04]  /*0b90*/  FFMA R12, R13, R12, 0.69314718246459960938 ;  /* 0x3f3172180d0c7423 */ /* 0x000fc8000000000c */
[----:B------:R-:W-:-:S04]  /*0ba0*/  FFMA R12, R13, R12, 1 ;  /* 0x3f8000000d0c7423 */ /* 0x000fc8000000000c */
[----:B------:R-:W-:-:S04]  /*0bb0*/  FMUL R12, R12, R17 ;  /* 0x000000110c0c7220 */ /* 0x000fc80000400000 */
[----:B------:R-:W-:Y:S01]  /*0bc0*/  FMUL R12, R12, R15 ;  /* 0x0000000f0c0c7220 */ /* 0x000fe20000400000 */
        /* <DEDUP_REMOVED lines=15> */
.L_x_5:
[----:B------:R-:W-:Y:S02]  /*0cc0*/  FSETP.NEU.AND P0, PT, |R11|, +INF , PT ;  /* 0x7f8000000b00780b */ /* 0x000fe40003f0d200 */
[----:B------:R-:W-:-:S13]  /*0cd0*/  FSETP.EQ.AND P1, PT, R3, -1, PT ;  /* 0xbf8000000300780b */ /* 0x000fda0003f22000 */
[----:B------:R-:W-:Y:S05]  /*0ce0*/  @!P0 BRA P1, `(.L_x_4) ;  /* 0x0000000000108947 */ /* 0x000fea0000800000 */
[----:B------:R-:W-:Y:S01]  /*0cf0*/  FSETP.GEU.AND P0, PT, R3, RZ, PT ;  /* 0x000000ff0300720b */ /* 0x000fe20003f0e000 */
[----:B------:R-:W-:-:S12]  /*0d00*/  IMAD.MOV.U32 R2, RZ, RZ, R12 ;  /* 0x000000ffff027224 */ /* 0x000fd800078e000c */
[----:B------:R-:W-:-:S04]  /*0d10*/  @!P0 FSETP.NEU.AND P1, PT, |R4|, 1, PT ;  /* 0x3f8000000400880b */ /* 0x000fc80003f2d200 */
[----:B------:R-:W-:-:S09]  /*0d20*/  @!P0 FSEL R2, R12, -R12, P1 ;  /* 0x8000000c0c028208 */ /* 0x000fd20000800000 */
.L_x_4:
[----:B------:R-:W-:-:S04]  /*0d30*/  FADD R3, -R2, 1 ;  /* 0x3f80000002037421 */ /* 0x000fc80000000100 */
[----:B------:R0:W1:Y:S01]  /*0d40*/  MUFU.RSQ R2, R3 ;  /* 0x0000000300027308 */ /* 0x0000620000001400 */
[----:B------:R-:W-:-:S04]  /*0d50*/  IADD3 R4, PT, PT, R3, -0xd000000, RZ ;  /* 0xf300000003047810 */ /* 0x000fc80007ffe0ff */
[----:B------:R-:W-:-:S13]  /*0d60*/  ISETP.GT.U32.AND P0, PT, R4, 0x727fffff, PT ;  /* 0x727fffff0400780c */ /* 0x000fda0003f04070 */
[----:B01----:R-:W-:Y:S05]  /*0d70*/  @!P0 BRA `(.L_x_6) ;  /* 0x00000000001c8947 */ /* 0x003fea0003800000 */
[----:B------:R-:W-:Y:S01]  /*0d80*/  BSSY.RECONVERGENT B1, `(.L_x_7) ;  /* 0x0000004000017945 */ /* 0x000fe20003800200 */
[----:B------:R-:W-:Y:S01]  /*0d90*/  IMAD.MOV.U32 R2, RZ, RZ, R3 ;  /* 0x000000ffff027224 */ /* 0x000fe200078e0003 */
[----:B------:R-:W-:-:S07]  /*0da0*/  MOV R14, 0xdc0 ;  /* 0x00000dc0000e7802 */ /* 0x000fce0000000f00 */
[----:B------:R-:W-:Y:S05]  /*0db0*/  CALL.REL.NOINC `($__internal_0_$__cuda_sm20_sqrt_rn_f32_slowpath) ;  /* 0x0000001000d07944 */ /* 0x000fea0003c00000 */
[----:B------:R-:W-:Y:S05]  /*0dc0*/  BSYNC.RECONVERGENT B1 ;  /* 0x0000000000017941 */ /* 0x000fea0003800200 */
.L_x_7:
[----:B------:R-:W-:Y:S01]  /*0dd0*/  MOV R4, R10 ;  /* 0x0000000a00047202 */ /* 0x000fe20000000f00 */
[----:B------:R-:W-:Y:S06]  /*0de0*/  BRA `(.L_x_8) ;  /* 0x0000000000107947 */ /* 0x000fec0003800000 */
.L_x_6:
[----:B------:R-:W-:Y:S01]  /*0df0*/  FMUL.FTZ R4, R3, R2 ;  /* 0x0000000203047220 */ /* 0x000fe20000410000 */
[----:B------:R-:W-:-:S03]  /*0e00*/  FMUL.FTZ R2, R2, 0.5 ;  /* 0x3f00000002027820 */ /* 0x000fc60000410000 */
[----:B------:R-:W-:-:S04]  /*0e10*/  FFMA R3, -R4, R4, R3 ;  /* 0x0000000404037223 */ /* 0x000fc80000000103 */
[----:B------:R-:W-:-:S07]  /*0e20*/  FFMA R4, R3, R2, R4 ;  /* 0x0000000203047223 */ /* 0x000fce0000000004 */
.L_x_8:
[----:B------:R-:W-:Y:S01]  /*0e30*/  VIADD R2, R7, 0xf3000000 ;  /* 0xf300000007027836 */ /* 0x000fe20000000000 */
[----:B------:R0:W1:Y:S01]  /*0e40*/  MUFU.RSQ R10, R7 ;  /* 0x00000007000a7308 */ /* 0x0000620000001400 */
[----:B------:R-:W-:Y:S03]  /*0e50*/  BSSY.RECONVERGENT B1, `(.L_x_9) ;  /* 0x000000c000017945 */ /* 0x000fe60003800200 */
[----:B------:R-:W-:-:S13]  /*0e60*/  ISETP.GT.U32.AND P0, PT, R2, 0x727fffff, PT ;  /* 0x727fffff0200780c */ /* 0x000fda0003f04070 */
[----:B01----:R-:W-:Y:S05]  /*0e70*/  @!P0 BRA `(.L_x_10) ;  /* 0x0000000000148947 */ /* 0x003fea0003800000 */
[----:B------:R-:W-:Y:S02]  /*0e80*/  MOV R2, R7 ;  /* 0x0000000700027202 */ /* 0x000fe40000000f00 */
[----:B------:R-:W-:-:S07]  /*0e90*/  MOV R14, 0xeb0 ;  /* 0x00000eb0000e7802 */ /* 0x000fce0000000f00 */
[----:B------:R-:W-:Y:S05]  /*0ea0*/  CALL.REL.NOINC `($__internal_0_$__cuda_sm20_sqrt_rn_f32_slowpath) ;  /* 0x0000001000947944 */ /* 0x000fea0003c00000 */
[----:B------:R-:W-:Y:S01]  /*0eb0*/  IMAD.MOV.U32 R3, RZ, RZ, R10 ;  /* 0x000000ffff037224 */ /* 0x000fe200078e000a */
[----:B------:R-:W-:Y:S06]  /*0ec0*/  BRA `(.L_x_11) ;  /* 0x0000000000107947 */ /* 0x000fec0003800000 */
.L_x_10:
[----:B------:R-:W-:Y:S01]  /*0ed0*/  FMUL.FTZ R2, R7, R10 ;  /* 0x0000000a07027220 */ /* 0x000fe20000410000 */
[----:B------:R-:W-:-:S03]  /*0ee0*/  FMUL.FTZ R10, R10, 0.5 ;  /* 0x3f0000000a0a7820 */ /* 0x000fc60000410000 */
[----:B------:R-:W-:-:S04]  /*0ef0*/  FFMA R3, -R2, R2, R7 ;  /* 0x0000000202037223 */ /* 0x000fc80000000107 */
[----:B------:R-:W-:-:S07]  /*0f00*/  FFMA R3, R3, R10, R2 ;  /* 0x0000000a03037223 */ /* 0x000fce0000000002 */
.L_x_11:
[----:B------:R-:W-:Y:S05]  /*0f10*/  BSYNC.RECONVERGENT B1 ;  /* 0x0000000000017941 */ /* 0x000fea0003800200 */
.L_x_9:
[----:B------:R-:W0:Y:S01]  /*0f20*/  MUFU.RCP R11, R4 ;  /* 0x00000004000b7308 */ /* 0x000e220000001000 */
[----:B------:R-:W-:Y:S07]  /*0f30*/  BSSY.RECONVERGENT B1, `(.L_x_12) ;  /* 0x000000b000017945 */ /* 0x000fee0003800200 */
[----:B------:R-:W1:Y:S01]  /*0f40*/  FCHK P0, R3, R4 ;  /* 0x0000000403007302 */ /* 0x000e620000000000 */
[----:B0-----:R-:W-:-:S04]  /*0f50*/  FFMA R2, R11, -R4, 1 ;  /* 0x3f8000000b027423 */ /* 0x001fc80000000804 */
[----:B------:R-:W-:-:S04]  /*0f60*/  FFMA R2, R11, R2, R11 ;  /* 0x000000020b027223 */ /* 0x000fc8000000000b */
[----:B------:R-:W-:-:S04]  /*0f70*/  FFMA R10, R2, R3, RZ ;  /* 0x00000003020a7223 */ /* 0x000fc800000000ff */
[----:B------:R-:W-:-:S04]  /*0f80*/  FFMA R11, R10, -R4, R3 ;  /* 0x800000040a0b7223 */ /* 0x000fc80000000003 */
[----:B------:R-:W-:Y:S01]  /*0f90*/  FFMA R2, R2, R11, R10 ;  /* 0x0000000b02027223 */ /* 0x000fe2000000000a */
[----:B-1----:R-:W-:Y:S06]  /*0fa0*/  @!P0 BRA `(.L_x_13) ;  /* 0x00000000000c8947 */ /* 0x002fec0003800000 */
[----:B------:R-:W-:-:S07]  /*0fb0*/  MOV R10, 0xfd0 ;  /* 0x00000fd0000a7802 */ /* 0x000fce0000000f00 */
[----:B------:R-:W-:Y:S05]  /*0fc0*/  CALL.REL.NOINC `($__internal_1_$__cuda_sm3x_div_rn_noftz_f32_slowpath) ;  /* 0x0000001000a87944 */ /* 0x000fea0003c00000 */
[----:B------:R-:W-:-:S07]  /*0fd0*/  MOV R2, R3 ;  /* 0x0000000300027202 */ /* 0x000fce0000000f00 */
.L_x_13:
[----:B------:R-:W-:Y:S05]  /*0fe0*/  BSYNC.RECONVERGENT B1 ;  /* 0x0000000000017941 */ /* 0x000fea0003800200 */
.L_x_12:
[----:B------:R-:W0:Y:S01]  /*0ff0*/  LDCU UR4, c[0x0][0x3c0] ;  /* 0x00007800ff0477ac */ /* 0x000e220008000800 */
[----:B------:R-:W-:Y:S01]  /*1000*/  FADD R9, -R9, 1 ;  /* 0x3f80000009097421 */ /* 0x000fe20000000100 */
[----:B------:R-:W-:Y:S01]  /*1010*/  BSSY.RECONVERGENT B1, `(.L_x_14) ;  /* 0x0000010000017945 */ /* 0x000fe20003800200 */
[----:B0-----:R-:W-:-:S04]  /*1020*/  FADD R2, R2, UR4 ;  /* 0x0000000402027e21 */ /* 0x001fc80008000000 */
[----:B------:R-:W-:-:S04]  /*1030*/  FMUL R9, R2, R9 ;  /* 0x0000000902097220 */ /* 0x000fc80000400000 */
[----:B------:R-:W0:Y:S08]  /*1040*/  MUFU.RCP R2, R9 ;  /* 0x0000000900027308 */ /* 0x000e300000001000 */
[----:B------:R-:W1:Y:S01]  /*1050*/  FCHK P0, R0, R9 ;  /* 0x0000000900007302 */ /* 0x000e620000000000 */
[----:B0-----:R-:W-:-:S04]  /*1060*/  FFMA R3, -R9, R2, 1 ;  /* 0x3f80000009037423 */ /* 0x001fc80000000102 */
[----:B------:R-:W-:-:S04]  /*1070*/  FFMA R3, R2, R3, R2 ;  /* 0x0000000302037223 */ /* 0x000fc80000000002 */
[----:B------:R-:W-:-:S04]  /*1080*/  FFMA R2, R0, R3, RZ ;  /* 0x0000000300027223 */ /* 0x000fc800000000ff */
[----:B------:R-:W-:-:S04]  /*1090*/  FFMA R4, -R9, R2, R0 ;  /* 0x0000000209047223 */ /* 0x000fc80000000100 */
[----:B------:R-:W-:Y:S01]  /*10a0*/  FFMA R4, R3, R4, R2 ;  /* 0x0000000403047223 */ /* 0x000fe20000000002 */
[----:B-1----:R-:W-:Y:S06]  /*10b0*/  @!P0 BRA `(.L_x_15) ;  /* 0x0000000000148947 */ /* 0x002fec0003800000 */
[----:B------:R-:W-:Y:S01]  /*10c0*/  IMAD.MOV.U32 R4, RZ, RZ, R9 ;  /* 0x000000ffff047224 */ /* 0x000fe200078e0009 */
[----:B------:R-:W-:Y:S02]  /*10d0*/  MOV R3, R0 ;  /* 0x0000000000037202 */ /* 0x000fe40000000f00 */
[----:B------:R-:W-:-:S07]  /*10e0*/  MOV R10, 0x1100 ;  /* 0x00001100000a7802 */ /* 0x000fce0000000f00 */
[----:B------:R-:W-:Y:S05]  /*10f0*/  CALL.REL.NOINC `($__internal_1_$__cuda_sm3x_div_rn_noftz_f32_slowpath) ;  /* 0x00000010005c7944 */ /* 0x000fea0003c00000 */
[----:B------:R-:W-:-:S07]  /*1100*/  IMAD.MOV.U32 R4, RZ, RZ, R3 ;  /* 0x000000ffff047224 */ /* 0x000fce00078e0003 */
.L_x_15:
[----:B------:R-:W-:Y:S05]  /*1110*/  BSYNC.RECONVERGENT B1 ;  /* 0x0000000000017941 */ /* 0x000fea0003800200 */
.L_x_14:
[----:B------:R-:W0:Y:S01]  /*1120*/  LDC.64 R2, c[0x0][0x380] ;  /* 0x0000e000ff027b82 */ /* 0x000e220000000a00 */
[----:B------:R-:W1:Y:S01]  /*1130*/  LDCU.64 UR4, c[0x0][0x3b8] ;  /* 0x00007700ff0477ac */ /* 0x000e620008000a00 */
[----:B0-----:R-:W-:-:S05]  /*1140*/  IMAD.WIDE R2, R6, 0x4, R2 ;  /* 0x0000000406027825 */ /* 0x001fca00078e0202 */
[----:B------:R-:W1:Y:S02]  /*1150*/  LDG.E R9, desc[UR8][R2.64] ;  /* 0x0000000802097981 */ /* 0x000e64000c1e1900 */
[----:B-1----:R-:W-:-:S04]  /*1160*/  FFMA R4, R9, UR5, R4 ;  /* 0x0000000509047c23 */ /* 0x002fc80008000004 */
[----:B------:R-:W-:-:S05]  /*1170*/  FFMA R9, -R4, UR4, R9 ;  /* 0x0000000404097c23 */ /* 0x000fca0008000109 */
[----:B------:R0:W-:Y:S02]  /*1180*/  STG.E desc[UR8][R2.64], R9 ;  /* 0x0000000902007986 */ /* 0x0001e4000c101908 */
.L_x_1:
[----:B------:R-:W-:Y:S05]  /*1190*/  BSYNC.RECONVERGENT B0 ;  /* 0x0000000000007941 */ /* 0x000fea0003800200 */
.L_x_0:
[----:B------:R-:W-:Y:S01]  /*11a0*/  FADD R12, |R0|, -RZ ;  /* 0x800000ff000c7221 */ /* 0x000fe20000000200 */
[----:B------:R-:W-:Y:S01]  /*11b0*/  FADD R13, |R7|, -RZ ;  /* 0x800000ff070d7221 */ /* 0x000fe20000000200 */
[----:B------:R-:W1:Y:S01]  /*11c0*/  S2R R14, SR_TID.Y ;  /* 0x00000000000e7919 */ /* 0x000e620000002200 */
[----:B------:R-:W1:Y:S01]  /*11d0*/  LDCU UR4, c[0x0][0x364] ;  /* 0x00006c80ff0477ac */ /* 0x000e620008000800 */
[----:B------:R-:W-:Y:S01]  /*11e0*/  BSSY.RECONVERGENT B0, `(.L_x_16) ;  /* 0x0000023000007945 */ /* 0x000fe20003800200 */
[----:B0-----:R-:W0:Y:S04]  /*11f0*/  SHFL.DOWN PT, R3, R12, 0x10, 0x1f ;  /* 0x0a001f000c037f89 */ /* 0x001e2800000e0000 */
[----:B------:R-:W2:Y:S01]  /*1200*/  SHFL.DOWN PT, R2, R13, 0x10, 0x1f ;  /* 0x0a001f000d027f89 */ /* 0x000ea200000e0000 */
[----:B------:R-:W1:Y:S01]  /*1210*/  S2R R15, SR_TID.Z ;  /* 0x00000000000f7919 */ /* 0x000e620000002300 */
[----:B0-----:R-:W-:-:S02]  /*1220*/  FMNMX R3, |R3|, |R0|, !PT ;  /* 0x4000000003037209 */ /* 0x001fc40007800200 */
[----:B--2---:R-:W-:-:S03]  /*1230*/  FMNMX R2, |R2|, |R7|, !PT ;  /* 0x4000000702027209 */ /* 0x004fc60007800200 */
[----:B------:R-:W0:Y:S04]  /*1240*/  SHFL.DOWN PT, R4, R3, 0x8, 0x1f ;  /* 0x09001f0003047f89 */ /* 0x000e2800000e0000 */
[----:B------:R-:W2:Y:S01]  /*1250*/  SHFL.DOWN PT, R9, R2, 0x8, 0x1f ;  /* 0x09001f0002097f89 */ /* 0x000ea200000e0000 */
[----:B0-----:R-:W-:Y:S02]  /*1260*/  FMNMX R4, R3, |R4|, !PT ;  /* 0x4000000403047209 */ /* 0x001fe40007800000 */
[----:B--2---:R-:W-:-:S03]  /*1270*/  FMNMX R9, R2, |R9|, !PT ;  /* 0x4000000902097209 */ /* 0x004fc60007800000 */
[----:B------:R-:W0:Y:S04]  /*1280*/  SHFL.DOWN PT, R11, R4, 0x4, 0x1f ;  /* 0x08801f00040b7f89 */ /* 0x000e2800000e0000 */
[----:B------:R-:W2:Y:S01]  /*1290*/  SHFL.DOWN PT, R10, R9, 0x4, 0x1f ;  /* 0x08801f00090a7f89 */ /* 0x000ea200000e0000 */
[----:B0-----:R-:W-:Y:S02]  /*12a0*/  FMNMX R11, R4, |R11|, !PT ;  /* 0x4000000b040b7209 */ /* 0x001fe40007800000 */
[----:B--2---:R-:W-:-:S03]  /*12b0*/  FMNMX R10, R9, |R10|, !PT ;  /* 0x4000000a090a7209 */ /* 0x004fc60007800000 */
[----:B------:R-:W0:Y:S01]  /*12c0*/  SHFL.DOWN PT, R12, R11, 0x2, 0x1f ;  /* 0x08401f000b0c7f89 */ /* 0x000e2200000e0000 */
[----:B-1----:R-:W-:-:S03]  /*12d0*/  IMAD R9, R15, UR4, R14 ;  /* 0x000000040f097c24 */ /* 0x002fc6000f8e020e */
[----:B------:R-:W1:Y:S01]  /*12e0*/  SHFL.DOWN PT, R13, R10, 0x2, 0x1f ;  /* 0x08401f000a0d7f89 */ /* 0x000e6200000e0000 */
[----:B------:R-:W-:-:S05]  /*12f0*/  IMAD R9, R9, UR7, R8 ;  /* 0x0000000709097c24 */ /* 0x000fca000f8e0208 */
[----:B------:R-:W-:Y:S02]  /*1300*/  LOP3.LUT P0, R9, R9, 0x1f, RZ, 0xc0, !PT ;  /* 0x0000001f09097812 */ /* 0x000fe4000780c0ff */
[----:B0-----:R-:W-:Y:S02]  /*1310*/  FMNMX R12, R11, |R12|, !PT ;  /* 0x4000000c0b0c7209 */ /* 0x001fe40007800000 */
[----:B-1----:R-:W-:-:S03]  /*1320*/  FMNMX R13, R10, |R13|, !PT ;  /* 0x4000000d0a0d7209 */ /* 0x002fc60007800000 */
[----:B------:R-:W0:Y:S04]  /*1330*/  SHFL.DOWN PT, R3, R12, 0x1, 0x1f ;  /* 0x08201f000c037f89 */ /* 0x000e2800000e0000 */
[----:B------:R-:W1:Y:S01]  /*1340*/  SHFL.DOWN PT, R2, R13, 0x1, 0x1f ;  /* 0x08201f000d027f89 */ /* 0x000e6200000e0000 */
[----:B0-----:R-:W-:Y:S02]  /*1350*/  FMNMX R3, R12, |R3|, !PT ;  /* 0x400000030c037209 */ /* 0x001fe40007800000 */
[----:B-1----:R-:W-:Y:S01]  /*1360*/  FMNMX R11, R13, |R2|, !PT ;  /* 0x400000020d0b7209 */ /* 0x002fe20007800000 */
[----:B------:R-:W-:Y:S06]  /*1370*/  @P0 BRA `(.L_x_17) ;  /* 0x0000000000240947 */ /* 0x000fec0003800000 */
[----:B------:R-:W0:Y:S01]  /*1380*/  S2UR UR6, SR_CgaCtaId ;  /* 0x00000000000679c3 */ /* 0x000e220000008800 */
[----:B------:R-:W-:Y:S01]  /*1390*/  UMOV UR4, 0x400 ;  /* 0x0000040000047882 */ /* 0x000fe20000000000 */
[----:B------:R-:W-:Y:S01]  /*13a0*/  SHF.R.U32.HI R2, RZ, 0x3, R8 ;  /* 0x00000003ff027819 */ /* 0x000fe20000011608 */
[----:B------:R-:W-:-:S03]  /*13b0*/  UIADD3 UR5, UPT, UPT, UR4, 0x80, URZ ;  /* 0x0000008004057890 */ /* 0x000fc6000fffe0ff */
[----:B------:R-:W-:Y:S01]  /*13c0*/  LOP3.LUT R2, R2, 0x7c, RZ, 0xc0, !PT ;  /* 0x0000007c02027812 */ /* 0x000fe200078ec0ff */
[----:B0-----:R-:W-:Y:S02]  /*13d0*/  ULEA UR4, UR6, UR4, 0x18 ;  /* 0x0000000406047291 */ /* 0x001fe4000f8ec0ff */
[----:B------:R-:W-:-:S07]  /*13e0*/  ULEA UR5, UR6, UR5, 0x18 ;  /* 0x0000000506057291 */ /* 0x000fce000f8ec0ff */
[----:B------:R0:W-:Y:S04]  /*13f0*/  STS [R2+UR4], R3 ;  /* 0x0000000302007988 */ /* 0x0001e80008000804 */
[----:B------:R0:W-:Y:S02]  /*1400*/  STS [R2+UR5], R11 ;  /* 0x0000000b02007988 */ /* 0x0001e40008000805 */
.L_x_17:
[----:B------:R-:W-:Y:S05]  /*1410*/  BSYNC.RECONVERGENT B0 ;  /* 0x0000000000007941 */ /* 0x000fea0003800200 */
.L_x_16:
[----:B------:R-:W-:Y:S01]  /*1420*/  USHF.R.U32.HI UR4, URZ, 0x5, UR7 ;  /* 0x00000005ff047899 */ /* 0x000fe20008011607 */
[----:B------:R-:W-:Y:S01]  /*1430*/  BAR.SYNC.DEFER_BLOCKING 0x0 ;  /* 0x0000000000007b1d */ /* 0x000fe20000010000 */
[C---:B------:R-:W-:Y:S02]  /*1440*/  ISETP.GT.U32.AND P1, PT, R8.reuse, 0x1f, PT ;  /* 0x0000001f0800780c */ /* 0x040fe40003f24070 */
[----:B0-----:R-:W-:Y:S02]  /*1450*/  CS2R R2, SRZ ;  /* 0x0000000000027805 */ /* 0x001fe4000001ff00 */
[----:B------:R-:W-:Y:S01]  /*1460*/  ISETP.GE.U32.AND P0, PT, R8, UR4, PT ;  /* 0x0000000408007c0c */ /* 0x000fe2000bf06070 */
[----:B------:R-:W-:-:S12]  /*1470*/  BSSY.RECONVERGENT B0, `(.L_x_18) ;  /* 0x000000b000007945 */ /* 0x000fd80003800200 */
[----:B------:R-:W-:Y:S05]  /*1480*/  @P0 BRA `(.L_x_19) ;  /* 0x0000000000240947 */ /* 0x000fea0003800000 */
[----:B------:R-:W0:Y:S01]  /*1490*/  S2UR UR5, SR_CgaCtaId ;  /* 0x00000000000579c3 */ /* 0x000e220000008800 */
[----:B------:R-:W-:Y:S02]  /*14a0*/  UMOV UR4, 0x400 ;  /* 0x0000040000047882 */ /* 0x000fe40000000000 */
[----:B------:R-:W-:Y:S02]  /*14b0*/  UIADD3 UR6, UPT, UPT, UR4, 0x80, URZ ;  /* 0x0000008004067890 */ /* 0x000fe4000fffe0ff */
[----:B0-----:R-:W-:Y:S02]  /*14c0*/  ULEA UR4, UR5, UR4, 0x18 ;  /* 0x0000000405047291 */ /* 0x001fe4000f8ec0ff */
[----:B------:R-:W-:-:S04]  /*14d0*/  ULEA UR6, UR5, UR6, 0x18 ;  /* 0x0000000605067291 */ /* 0x000fc8000f8ec0ff */
[C---:B------:R-:W-:Y:S02]  /*14e0*/  LEA R2, R9.reuse, UR4, 0x2 ;  /* 0x0000000409027c11 */ /* 0x040fe4000f8e10ff */
[----:B------:R-:W-:-:S04]  /*14f0*/  LEA R3, R9, UR6, 0x2 ;  /* 0x0000000609037c11 */ /* 0x000fc8000f8e10ff */
[----:B------:R-:W0:Y:S04]  /*1500*/  LDS R2, [R2] ;  /* 0x0000000002027984 */ /* 0x000e280000000800 */
[----:B------:R-:W1:Y:S02]  /*1510*/  LDS R3, [R3] ;  /* 0x0000000003037984 */ /* 0x000e640000000800 */
.L_x_19:
[----:B------:R-:W-:Y:S05]  /*1520*/  BSYNC.RECONVERGENT B0 ;  /* 0x0000000000007941 */ /* 0x000fea0003800200 */
.L_x_18:
[----:B------:R-:W-:Y:S05]  /*1530*/  @P1 BRA `(.L_x_20) ;  /* 0x00000000006c1947 */ /* 0x000fea0003800000 */
[----:B------:R-:W-:Y:S01]  /*1540*/  UMOV UR4, 0xffffffff ;  /* 0xffffffff00047882 */ /* 0x000fe20000000000 */
[----:B------:R-:W-:Y:S02]  /*1550*/  ISETP.NE.AND P0, PT, R9, RZ, PT ;  /* 0x000000ff0900720c */ /* 0x000fe40003f05270 */
[----:B------:R-:W-:Y:S11]  /*1560*/  BRA.DIV UR4, `(.L_x_21) ;  /* 0x0000000604dc7947 */ /* 0x000ff6000b800000 */
[----:B0-----:R-:W0:Y:S04]  /*1570*/  SHFL.DOWN PT, R9, R2, 0x10, 0x1f ;  /* 0x0a001f0002097f89 */ /* 0x001e2800000e0000 */
[----:B-1----:R-:W1:Y:S01]  /*1580*/  SHFL.DOWN PT, R4, R3, 0x10, 0x1f ;  /* 0x0a001f0003047f89 */ /* 0x002e6200000e0000 */
[----:B0-----:R-:W-:Y:S02]  /*1590*/  FMNMX R9, |R9|, R2, !PT ;  /* 0x0000000209097209 */ /* 0x001fe40007800200 */
[----:B-1----:R-:W-:-:S03]  /*15a0*/  FMNMX R4, |R4|, R3, !PT ;  /* 0x0000000304047209 */ /* 0x002fc60007800200 */
[----:B------:R-:W0:Y:S04]  /*15b0*/  SHFL.DOWN PT, R8, R9, 0x8, 0x1f ;  /* 0x09001f0009087f89 */ /* 0x000e2800000e0000 */
[----:B------:R-:W1:Y:S01]  /*15c0*/  SHFL.DOWN PT, R11, R4, 0x8, 0x1f ;  /* 0x09001f00040b7f89 */ /* 0x000e6200000e0000 */
[----:B0-----:R-:W-:Y:S02]  /*15d0*/  FMNMX R8, R9, |R8|, !PT ;  /* 0x4000000809087209 */ /* 0x001fe40007800000 */
[----:B-1----:R-:W-:-:S03]  /*15e0*/  FMNMX R11, R4, |R11|, !PT ;  /* 0x4000000b040b7209 */ /* 0x002fc60007800000 */
        /* <DEDUP_REMOVED lines=8> */
[----:B------:R0:W1:Y:S04]  /*1670*/  SHFL.DOWN PT, R9, R2, 0x1, 0x1f ;  /* 0x08201f0002097f89 */ /* 0x00006800000e0000 */
[----:B------:R0:W2:Y:S02]  /*1680*/  SHFL.DOWN PT, R4, R3, 0x1, 0x1f ;  /* 0x08201f0003047f89 */ /* 0x0000a400000e0000 */
.L_x_38:
[----:B------:R-:W3:Y:S01]  /*1690*/  @!P0 S2R R11, SR_CgaCtaId ;  /* 0x00000000000b8919 */ /* 0x000ee20000008800 */
[----:B------:R-:W-:Y:S02]  /*16a0*/  @!P0 MOV R8, 0x400 ;  /* 0x0000040000088802 */ /* 0x000fe40000000f00 */
[----:B01----:R-:W-:Y:S02]  /*16b0*/  FMNMX R2, R2, |R9|, !PT ;  /* 0x4000000902027209 */ /* 0x003fe40007800000 */
[----:B--2---:R-:W-:Y:S02]  /*16c0*/  FMNMX R3, R3, |R4|, !PT ;  /* 0x4000000403037209 */ /* 0x004fe40007800000 */
[----:B---3--:R-:W-:-:S05]  /*16d0*/  @!P0 LEA R8, R11, R8, 0x18 ;  /* 0x000000080b088211 */ /* 0x008fca00078ec0ff */
[----:B------:R2:W-:Y:S02]  /*16e0*/  @!P0 STS.64 [R8+0x100], R2 ;  /* 0x0001000208008388 */ /* 0x0005e40000000a00 */
.L_x_20:
[----:B------:R-:W3:Y:S02]  /*16f0*/  LDCU UR4, c[0x0][0x3cc] ;  /* 0x00007980ff0477ac */ /* 0x000ee40008000800 */
[----:B---3--:R-:W-:Y:S01]  /*1700*/  ISETP.GE.AND P0, PT, R6, UR4, PT ;  /* 0x0000000406007c0c */ /* 0x008fe2000bf06270 */
[----:B------:R-:W-:Y:S05]  /*1710*/  WARPSYNC.ALL ;  /* 0x0000000000007948 */ /* 0x000fea0003800000 */
[----:B------:R-:W-:Y:S07]  /*1720*/  BAR.SYNC.DEFER_BLOCKING 0x0 ;  /* 0x0000000000007b1d */ /* 0x000fee0000010000 */
[----:B------:R-:W-:Y:S05]  /*1730*/  @P0 EXIT ;  /* 0x000000000000094d */ /* 0x000fea0003800000 */
[----:B------:R-:W3:Y:S01]  /*1740*/  S2UR UR5, SR_CgaCtaId ;  /* 0x00000000000579c3 */ /* 0x000ee20000008800 */
[----:B------:R-:W-:Y:S01]  /*1750*/  UMOV UR4, 0x400 ;  /* 0x0000040000047882 */ /* 0x000fe20000000000 */
[----:B------:R-:W-:Y:S01]  /*1760*/  UMOV UR6, 0xc924223 ;  /* 0x0c92422300067882 */ /* 0x000fe20000000000 */
[----:B------:R-:W-:Y:S01]  /*1770*/  UMOV UR7, 0x3bc79ca1 ;  /* 0x3bc79ca100077882 */ /* 0x000fe20000000000 */
[----:B------:R-:W-:Y:S01]  /*1780*/  MOV R13, 0x3b124925 ;  /* 0x3b124925000d7802 */ /* 0x000fe20000000f00 */
[----:B------:R-:W-:Y:S01]  /*1790*/  IMAD.MOV.U32 R14, RZ, RZ, 0x3f800000 ;  /* 0x3f800000ff0e7424 */ /* 0x000fe200078e00ff */
[----:B---3--:R-:W-:-:S09]  /*17a0*/  ULEA UR4, UR5, UR4, 0x18 ;  /* 0x0000000405047291 */ /* 0x008fd2000f8ec0ff */
[----:B------:R-:W0:Y:S04]  /*17b0*/  LDS R4, [UR4+0x100] ;  /* 0x00010004ff047984 */ /* 0x000e280008000800 */
[----:B------:R-:W3:Y:S01]  /*17c0*/  LDS R12, [UR4+0x104] ;  /* 0x00010404ff0c7984 */ /* 0x000ee20008000800 */
[----:B012---:R0:W1:Y:S08]  /*17d0*/  F2F.F64.F32 R2, R4 ;  /* 0x0000000400027310 */ /* 0x0070700000201800 */
[----:B---3--:R-:W2:Y:S01]  /*17e0*/  F2F.F64.F32 R10, R12 ;  /* 0x0000000c000a7310 */ /* 0x008ea20000201800 */
[----:B0-----:R-:W-:-:S04]  /*17f0*/  FFMA R4, R13, -448, R14 ;  /* 0xc3e000000d047823 */ /* 0x001fc8000000000e */
[----:B------:R-:W-:Y:S01]  /*1800*/  FFMA R4, R4, R13, 0.0022321429569274187088 ;  /* 0x3b12492504047423 */ /* 0x000fe2000000000d */
[----:B-1----:R-:W-:-:S06]  /*1810*/  DADD R8, R2, UR6 ;  /* 0x0000000602087e29 */ /* 0x002fcc0008000000 */
[----:B------:R-:W0:Y:S01]  /*1820*/  F2F.F32.F64 R3, R8 ;  /* 0x0000000800037310 */ /* 0x000e220000301000 */
[----:B--2---:R-:W-:-:S07]  /*1830*/  DADD R10, R10, UR6 ;  /* 0x000000060a0a7e29 */ /* 0x004fce0008000000 */
[----:B------:R-:W1:Y:S01]  /*1840*/  F2F.F32.F64 R2, R10 ;  /* 0x0000000a00027310 */ /* 0x000e620000301000 */
[----:B0-----:R-:W-:-:S07]  /*1850*/  FFMA R12, R3, R4, RZ ;  /* 0x00000004030c7223 */ /* 0x001fce00000000ff */
[----:B------:R-:W0:Y:S01]  /*1860*/  FCHK P0, R3, 448 ;  /* 0x43e0000003007902 */ /* 0x000e220000000000 */
[----:B------:R2:W-:Y:S01]  /*1870*/  STS [UR4+0x100], R3 ;  /* 0x00010003ff007988 */ /* 0x0005e20008000804 */
[----:B------:R-:W-:-:S03]  /*1880*/  FFMA R9, R12, -448, R3 ;  /* 0xc3e000000c097823 */ /* 0x000fc60000000003 */
[----:B-1----:R2:W-:Y:S01]  /*1890*/  STS [UR4+0x104], R2 ;  /* 0x00010402ff007988 */ /* 0x0025e20008000804 */
[----:B------:R-:W-:Y:S01]  /*18a0*/  FFMA R9, R4, R9, R12 ;  /* 0x0000000904097223 */ /* 0x000fe2000000000c */
[----:B0-2---:R-:W-:Y:S06]  /*18b0*/  @!P0 BRA `(.L_x_22) ;  /* 0x0000000000108947 */ /* 0x005fec0003800000 */
[----:B------:R-:W-:Y:S02]  /*18c0*/  MOV R4, 0x43e00000 ;  /* 0x43e0000000047802 */ /* 0x000fe40000000f00 */
[----:B------:R-:W-:-:S07]  /*18d0*/  MOV R10, 0x18f0 ;  /* 0x000018f0000a7802 */ /* 0x000fce0000000f00 */
[----:B------:R-:W-:Y:S05]  /*18e0*/  CALL.REL.NOINC `($__internal_1_$__cuda_sm3x_div_rn_noftz_f32_slowpath) ;  /* 0x0000000800607944 */ /* 0x000fea0003c00000 */
[----:B------:R-:W-:-:S07]  /*18f0*/  IMAD.MOV.U32 R9, RZ, RZ, R3 ;  /* 0x000000ffff097224 */ /* 0x000fce00078e0003 */
.L_x_22:
[----:B------:R-:W-:Y:S01]  /*1900*/  MOV R4, 0x3b124925 ;  /* 0x3b12492500047802 */ /* 0x000fe20000000f00 */
[----:B------:R-:W-:Y:S01]  /*1910*/  IMAD.MOV.U32 R3, RZ, RZ, 0x43e00000 ;  /* 0x43e00000ff037424 */ /* 0x000fe200078e00ff */
[----:B------:R-:W0:Y:S03]  /*1920*/  FCHK P0, R2, 448 ;  /* 0x43e0000002007902 */ /* 0x000e260000000000 */
[----:B------:R-:W-:-:S04]  /*1930*/  FFMA R3, R4, -R3, 1 ;  /* 0x3f80000004037423 */ /* 0x000fc80000000803 */
[----:B------:R-:W-:-:S04]  /*1940*/  FFMA R3, R3, R4, 0.0022321429569274187088 ;  /* 0x3b12492503037423 */ /* 0x000fc80000000004 */
[----:B------:R-:W-:-:S04]  /*1950*/  FFMA R8, R2, R3, RZ ;  /* 0x0000000302087223 */ /* 0x000fc800000000ff */
[----:B------:R-:W-:-:S04]  /*1960*/  FFMA R4, R8, -448, R2 ;  /* 0xc3e0000008047823 */ /* 0x000fc80000000002 */
[----:B------:R-:W-:Y:S01]  /*1970*/  FFMA R8, R3, R4, R8 ;  /* 0x0000000403087223 */ /* 0x000fe20000000008 */
[----:B0-----:R-:W-:Y:S06]  /*1980*/  @!P0 BRA `(.L_x_23) ;  /* 0x0000000000148947 */ /* 0x001fec0003800000 */
[----:B------:R-:W-:Y:S01]  /*1990*/  MOV R3, R2 ;  /* 0x0000000200037202 */ /* 0x000fe20000000f00 */
[----:B------:R-:W-:Y:S01]  /*19a0*/  IMAD.MOV.U32 R4, RZ, RZ, 0x43e00000 ;  /* 0x43e00000ff047424 */ /* 0x000fe200078e00ff */
[----:B------:R-:W-:-:S07]  /*19b0*/  MOV R10, 0x19d0 ;  /* 0x000019d0000a7802 */ /* 0x000fce0000000f00 */
[----:B------:R-:W-:Y:S05]  /*19c0*/  CALL.REL.NOINC `($__internal_1_$__cuda_sm3x_div_rn_noftz_f32_slowpath) ;  /* 0x0000000800287944 */ /* 0x000fea0003c00000 */
[----:B------:R-:W-:-:S07]  /*19d0*/  MOV R8, R3 ;  /* 0x0000000300087202 */ /* 0x000fce0000000f00 */
.L_x_23:
        /* <DEDUP_REMOVED lines=9> */
[----:B------:R-:W-:Y:S01]  /*1a70*/  IMAD.MOV.U32 R3, RZ, RZ, R0 ;  /* 0x000000ffff037224 */ /* 0x000fe200078e0000 */
[----:B------:R-:W-:Y:S02]  /*1a80*/  MOV R4, R9 ;  /* 0x0000000900047202 */ /* 0x000fe40000000f00 */
[----:B------:R-:W-:-:S07]  /*1a90*/  MOV R10, 0x1ab0 ;  /* 0x00001ab0000a7802 */ /* 0x000fce0000000f00 */
[----:B------:R-:W-:Y:S05]  /*1aa0*/  CALL.REL.NOINC `($__internal_1_$__cuda_sm3x_div_rn_noftz_f32_slowpath) ;  /* 0x0000000400f07944 */ /* 0x000fea0003c00000 */
[----:B------:R-:W-:-:S07]  /*1ab0*/  IMAD.MOV.U32 R2, RZ, RZ, R3 ;  /* 0x000000ffff027224 */ /* 0x000fce00078e0003 */
.L_x_25:
[----:B------:R-:W-:Y:S05]  /*1ac0*/  BSYNC.RECONVERGENT B0 ;  /* 0x0000000000007941 */ /* 0x000fea0003800200 */
.L_x_24:
[----:B------:R-:W0:Y:S01]  /*1ad0*/  MUFU.RCP R3, R8 ;  /* 0x0000000800037308 */ /* 0x000e220000001000 */
[----:B------:R-:W-:Y:S01]  /*1ae0*/  BSSY.RECONVERGENT B0, `(.L_x_26) ;  /* 0x000000e000007945 */ /* 0x000fe20003800200 */
[----:B------:R-:W-:-:S06]  /*1af0*/  F2FP.SATFINITE.E4M3.F32.PACK_AB_MERGE_C R2, RZ, R2, RZ ;  /* 0x00000002ff02723e */ /* 0x000fcc00048070ff */
[----:B------:R-:W1:Y:S01]  /*1b00*/  FCHK P0, R7, R8 ;  /* 0x0000000807007302 */ /* 0x000e620000000000 */
[----:B0-----:R-:W-:-:S04]  /*1b10*/  FFMA R0, R3, -R8, 1 ;  /* 0x3f80000003007423 */ /* 0x001fc80000000808 */
[----:B------:R-:W-:-:S04]  /*1b20*/  FFMA R0, R3, R0, R3 ;  /* 0x0000000003007223 */ /* 0x000fc80000000003 */
[----:B------:R-:W-:-:S04]  /*1b30*/  FFMA R4, R0, R7, RZ ;  /* 0x0000000700047223 */ /* 0x000fc800000000ff */
[----:B------:R-:W-:-:S04]  /*1b40*/  FFMA R3, R4, -R8, R7 ;  /* 0x8000000804037223 */ /* 0x000fc80000000007 */
[----:B------:R-:W-:Y:S01]  /*1b50*/  FFMA R0, R0, R3, R4 ;  /* 0x0000000300007223 */ /* 0x000fe20000000004 */
[----:B-1----:R-:W-:Y:S06]  /*1b60*/  @!P0 BRA `(.L_x_27) ;  /* 0x0000000000148947 */ /* 0x002fec0003800000 */
[----:B------:R-:W-:Y:S01]  /*1b70*/  MOV R3, R7 ;  /* 0x0000000700037202 */ /* 0x000fe20000000f00 */
[----:B------:R-:W-:Y:S01]  /*1b80*/  IMAD.MOV.U32 R4, RZ, RZ, R8 ;  /* 0x000000ffff047224 */ /* 0x000fe200078e0008 */
[----:B------:R-:W-:-:S07]  /*1b90*/  MOV R10, 0x1bb0 ;  /* 0x00001bb0000a7802 */ /* 0x000fce0000000f00 */
[----:B------:R-:W-:Y:S05]  /*1ba0*/  CALL.REL.NOINC `($__internal_1_$__cuda_sm3x_div_rn_noftz_f32_slowpath) ;  /* 0x0000000400b07944 */ /* 0x000fea0003c00000 */
[----:B------:R-:W-:-:S07]  /*1bb0*/  MOV R0, R3 ;  /* 0x0000000300007202 */ /* 0x000fce0000000f00 */
.L_x_27:
[----:B------:R-:W-:Y:S05]  /*1bc0*/  BSYNC.RECONVERGENT B0 ;  /* 0x0000000000007941 */ /* 0x000fea0003800200 */
.L_x_26:
[----:B------:R-:W0:Y:S01]  /*1bd0*/  LDCU.64 UR4, c[0x0][0x390] ;  /* 0x00007200ff0477ac */ /* 0x000e220008000a00 */
[----:B------:R-:W1:Y:S01]  /*1be0*/  LDC.64 R12, c[0x0][0x398] ;  /* 0x0000e600ff0c7b82 */ /* 0x000e620000000a00 */
[----:B------:R-:W-:Y:S01]  /*1bf0*/  SHF.R.S32.HI R3, RZ, 0x1f, R6 ;  /* 0x0000001fff037819 */ /* 0x000fe20000011406 */
[----:B------:R-:W2:Y:S06]  /*1c00*/  LDCU.64 UR6, c[0x0][0x3a0] ;  /* 0x00007400ff0677ac */ /* 0x000eac0008000a00 */
[----:B------:R-:W3:Y:S01]  /*1c10*/  LDC.64 R14, c[0x0][0x3a8] ;  /* 0x0000ea00ff0e7b82 */ /* 0x000ee20000000a00 */
[----:B0-----:R-:W-:-:S02]  /*1c20*/  IADD3 R10, P0, PT, R6, UR4, RZ ;  /* 0x00000004060a7c10 */ /* 0x001fc4000ff1e0ff */
[----:B--2---:R-:W-:Y:S02]  /*1c30*/  IADD3 R6, P1, PT, R6, UR6, RZ ;  /* 0x0000000606067c10 */ /* 0x004fe4000ff3e0ff */
[----:B------:R-:W-:Y:S01]  /*1c40*/  IADD3.X R11, PT, PT, R3, UR5, RZ, P0, !PT ;  /* 0x00000005030b7c10 */ /* 0x000fe200087fe4ff */
[----:B-1----:R-:W-:Y:S01]  /*1c50*/  IMAD.WIDE.U32 R12, R5, 0x4, R12 ;  /* 0x00000004050c7825 */ /* 0x002fe200078e000c */
[----:B------:R-:W-:Y:S02]  /*1c60*/  IADD3.X R7, PT, PT, R3, UR7, RZ, P1, !PT ;  /* 0x0000000703077c10 */ /* 0x000fe40008ffe4ff */
[----:B------:R-:W-:Y:S01]  /*1c70*/  F2FP.SATFINITE.E4M3.F32.PACK_AB_MERGE_C R3, RZ, R0, RZ ;  /* 0x00000000ff03723e */ /* 0x000fe200048070ff */
[----:B------:R-:W-:Y:S01]  /*1c80*/  STG.E.U8 desc[UR8][R10.64], R2 ;  /* 0x000000020a007986 */ /* 0x000fe2000c101108 */
[----:B---3--:R-:W-:-:S03]  /*1c90*/  IMAD.WIDE.U32 R14, R5, 0x4, R14 ;  /* 0x00000004050e7825 */ /* 0x008fc600078e000e */
[----:B------:R-:W-:Y:S04]  /*1ca0*/  STG.E.U8 desc[UR8][R6.64], R3 ;  /* 0x0000000306007986 */ /* 0x000fe8000c101108 */
[----:B------:R-:W-:Y:S04]  /*1cb0*/  STG.E desc[UR8][R12.64], R9 ;  /* 0x000000090c007986 */ /* 0x000fe8000c101908 */
[----:B------:R-:W-:Y:S01]  /*1cc0*/  STG.E desc[UR8][R14.64], R8 ;  /* 0x000000080e007986 */ /* 0x000fe2000c101908 */
[----:B------:R-:W-:Y:S05]  /*1cd0*/  EXIT ;  /* 0x000000000000794d */ /* 0x000fea0003800000 */
.L_x_21:
[----:B------:R-:W-:Y:S02]  /*1ce0*/  HFMA2 R16, -RZ, RZ, 0, 9.5367431640625e-07 ;  /* 0x00000010ff107431 */ /* 0x000fe400000001ff */
[----:B0-----:R-:W-:Y:S01]  /*1cf0*/  IMAD.MOV.U32 R15, RZ, RZ, R2 ;  /* 0x000000ffff0f7224 */ /* 0x001fe200078e0002 */
[----:B------:R-:W-:Y:S01]  /*1d00*/  MOV R12, 0xffffffff ;  /* 0xffffffff000c7802 */ /* 0x000fe20000000f00 */
[----:B------:R-:W-:-:S07]  /*1d10*/  IMAD.MOV.U32 R17, RZ, RZ, 0x1f ;  /* 0x0000001fff117424 */ /* 0x000fce00078e00ff */
[----:B-1----:R-:W-:Y:S05]  /*1d20*/  WARPSYNC.COLLECTIVE R12, `(.L_x_28) ;  /* 0x000000000c087348 */ /* 0x002fea0003c00000 */
[----:B------:R0:W2:Y:S02]  /*1d30*/  SHFL.DOWN P1, R14, R15, R16, R17 ;  /* 0x080000100f0e7389 */ /* 0x0000a40000020011 */
[----:B012---:R-:W-:Y:S05]  /*1d40*/  ENDCOLLECTIVE ;  /* 0x000000000000791b */ /* 0x007fea0003800000 */
.L_x_28:
[----:B------:R-:W-:Y:S01]  /*1d50*/  MOV R15, R3 ;  /* 0x00000003000f7202 */ /* 0x000fe20000000f00 */
[----:B------:R-:W-:-:S07]  /*1d60*/  IMAD.MOV.U32 R9, RZ, RZ, R14 ;  /* 0x000000ffff097224 */ /* 0x000fce00078e000e */
[----:B------:R-:W-:Y:S05]  /*1d70*/  WARPSYNC.COLLECTIVE R12, `(.L_x_29) ;  /* 0x000000000c087348 */ /* 0x000fea0003c00000 */
[----:B------:R0:W1:Y:S02]  /*1d80*/  SHFL.DOWN P1, R14, R15, R16, R17 ;  /* 0x080000100f0e7389 */ /* 0x0000640000020011 */
[----:B01----:R-:W-:Y:S05]  /*1d90*/  ENDCOLLECTIVE ;  /* 0x000000000000791b */ /* 0x003fea0003800000 */
.L_x_29:
[----:B------:R-:W-:-:S04]  /*1da0*/  FMNMX R9, |R9|, R2, !PT ;  /* 0x0000000209097209 */ /* 0x000fc80007800200 */
[----:B------:R-:W-:Y:S01]  /*1db0*/  MOV R15, R9 ;  /* 0x00000009000f7202 */ /* 0x000fe20000000f00 */
[----:B------:R-:W-:Y:S02]  /*1dc0*/  IMAD.MOV.U32 R16, RZ, RZ, 0x8 ;  /* 0x00000008ff107424 */ /* 0x000fe400078e00ff */
[----:B------:R-:W-:-:S07]  /*1dd0*/  IMAD.MOV.U32 R4, RZ, RZ, R14 ;  /* 0x000000ffff047224 */ /* 0x000fce00078e000e */
[----:B------:R-:W-:Y:S05]  /*1de0*/  WARPSYNC.COLLECTIVE R12, `(.L_x_30) ;  /* 0x000000000c087348 */ /* 0x000fea0003c00000 */
[----:B------:R0:W1:Y:S02]  /*1df0*/  SHFL.DOWN P1, R14, R15, R16, R17 ;  /* 0x080000100f0e7389 */ /* 0x0000640000020011 */
[----:B01----:R-:W-:Y:S05]  /*1e00*/  ENDCOLLECTIVE ;  /* 0x000000000000791b */ /* 0x003fea0003800000 */
.L_x_30:
[----:B------:R-:W-:-:S05]  /*1e10*/  FMNMX R4, |R4|, R3, !PT ;  /* 0x0000000304047209 */ /* 0x000fca0007800200 */
[----:B------:R-:W-:Y:S01]  /*1e20*/  IMAD.MOV.U32 R15, RZ, RZ, R4 ;  /* 0x000000ffff0f7224 */ /* 0x000fe200078e0004 */
[----:B------:R-:W-:-:S07]  /*1e30*/  MOV R8, R14 ;  /* 0x0000000e00087202 */ /* 0x000fce0000000f00 */
[----:B------:R-:W-:Y:S05]  /*1e40*/  WARPSYNC.COLLECTIVE R12, `(.L_x_31) ;  /* 0x000000000c087348 */ /* 0x000fea0003c00000 */
[----:B------:R0:W1:Y:S02]  /*1e50*/  SHFL.DOWN P1, R14, R15, R16, R17 ;  /* 0x080000100f0e7389 */ /* 0x0000640000020011 */
[----:B01----:R-:W-:Y:S05]  /*1e60*/  ENDCOLLECTIVE ;  /* 0x000000000000791b */ /* 0x003fea0003800000 */
.L_x_31:
[----:B------:R-:W-:Y:S01]  /*1e70*/  FMNMX R8, R9, |R8|, !PT ;  /* 0x4000000809087209 */ /* 0x000fe20007800000 */
[----:B------:R-:W-:-:S04]  /*1e80*/  HFMA2 R16, -RZ, RZ, 0, 2.384185791015625e-07 ;  /* 0x00000004ff107431 */ /* 0x000fc800000001ff */
[----:B------:R-:W-:Y:S01]  /*1e90*/  IMAD.MOV.U32 R15, RZ, RZ, R8 ;  /* 0x000000ffff0f7224 */ /* 0x000fe200078e0008 */
[----:B------:R-:W-:-:S07]  /*1ea0*/  MOV R11, R14 ;  /* 0x0000000e000b7202 */ /* 0x000fce0000000f00 */
[----:B------:R-:W-:Y:S05]  /*1eb0*/  WARPSYNC.COLLECTIVE R12, `(.L_x_32) ;  /* 0x000000000c087348 */ /* 0x000fea0003c00000 */
[----:B------:R0:W1:Y:S02]  /*1ec0*/  SHFL.DOWN P1, R14, R15, R16, R17 ;  /* 0x080000100f0e7389 */ /* 0x0000640000020011 */
[----:B01----:R-:W-:Y:S05]  /*1ed0*/  ENDCOLLECTIVE ;  /* 0x000000000000791b */ /* 0x003fea0003800000 */
.L_x_32:
[----:B------:R-:W-:-:S04]  /*1ee0*/  FMNMX R11, R4, |R11|, !PT ;  /* 0x4000000b040b7209 */ /* 0x000fc80007800000 */
[----:B------:R-:W-:Y:S01]  /*1ef0*/  MOV R15, R11 ;  /* 0x0000000b000f7202 */ /* 0x000fe20000000f00 */
[----:B------:R-:W-:-:S07]  /*1f00*/  IMAD.MOV.U32 R13, RZ, RZ, R14 ;  /* 0x000000ffff0d7224 */ /* 0x000fce00078e000e */
[----:B------:R-:W-:Y:S05]  /*1f10*/  WARPSYNC.COLLECTIVE R12, `(.L_x_33) ;  /* 0x000000000c087348 */ /* 0x000fea0003c00000 */
[----:B------:R0:W1:Y:S02]  /*1f20*/  SHFL.DOWN P1, R14, R15, R16, R17 ;  /* 0x080000100f0e7389 */ /* 0x0000640000020011 */
[----:B01----:R-:W-:Y:S05]  /*1f30*/  ENDCOLLECTIVE ;  /* 0x000000000000791b */ /* 0x003fea0003800000 */
.L_x_33:
[----:B------:R-:W-:-:S04]  /*1f40*/  FMNMX R13, R8, |R13|, !PT ;  /* 0x4000000d080d7209 */ /* 0x000fc80007800000 */
[----:B------:R-:W-:Y:S01]  /*1f50*/  MOV R15, R13 ;  /* 0x0000000d000f7202 */ /* 0x000fe20000000f00 */
[----:B------:R-:W-:Y:S02]  /*1f60*/  IMAD.MOV.U32 R16, RZ, RZ, 0x2 ;  /* 0x00000002ff107424 */ /* 0x000fe400078e00ff */
[----:B------:R-:W-:-:S07]  /*1f70*/  IMAD.MOV.U32 R10, RZ, RZ, R14 ;  /* 0x000000ffff0a7224 */ /* 0x000fce00078e000e */
[----:B------:R-:W-:Y:S05]  /*1f80*/  WARPSYNC.COLLECTIVE R12, `(.L_x_34) ;  /* 0x000000000c087348 */ /* 0x000fea0003c00000 */
[----:B------:R0:W1:Y:S02]  /*1f90*/  SHFL.DOWN P1, R14, R15, R16, R17 ;  /* 0x080000100f0e7389 */ /* 0x0000640000020011 */
[----:B01----:R-:W-:Y:S05]  /*1fa0*/  ENDCOLLECTIVE ;  /* 0x000000000000791b */ /* 0x003fea0003800000 */
.L_x_34:
[----:B------:R-:W-:-:S05]  /*1fb0*/  FMNMX R10, R11, |R10|, !PT ;  /* 0x4000000a0b0a7209 */ /* 0x000fca0007800000 */
[----:B------:R-:W-:Y:S01]  /*1fc0*/  IMAD.MOV.U32 R15, RZ, RZ, R10 ;  /* 0x000000ffff0f7224 */ /* 0x000fe200078e000a */
[----:B------:R-:W-:-:S07]  /*1fd0*/  MOV R2, R14 ;  /* 0x0000000e00027202 */ /* 0x000fce0000000f00 */
[----:B------:R-:W-:Y:S05]  /*1fe0*/  WARPSYNC.COLLECTIVE R12, `(.L_x_35) ;  /* 0x000000000c087348 */ /* 0x000fea0003c00000 */
[----:B------:R0:W1:Y:S02]  /*1ff0*/  SHFL.DOWN P1, R14, R15, R16, R17 ;  /* 0x080000100f0e7389 */ /* 0x0000640000020011 */
[----:B01----:R-:W-:Y:S05]  /*2000*/  ENDCOLLECTIVE ;  /* 0x000000000000791b */ /* 0x003fea0003800000 */
.L_x_35:
[----:B------:R-:W-:Y:S01]  /*2010*/  FMNMX R2, R13, |R2|, !PT ;  /* 0x400000020d027209 */ /* 0x000fe20007800000 */
[----:B------:R-:W-:-:S04]  /*2020*/  HFMA2 R16, -RZ, RZ, 0, 5.9604644775390625e-08 ;  /* 0x00000001ff107431 */ /* 0x000fc800000001ff */
[----:B------:R-:W-:Y:S01]  /*2030*/  IMAD.MOV.U32 R15, RZ, RZ, R2 ;  /* 0x000000ffff0f7224 */ /* 0x000fe200078e0002 */
[----:B------:R-:W-:-:S07]  /*2040*/  MOV R3, R14 ;  /* 0x0000000e00037202 */ /* 0x000fce0000000f00 */
[----:B------:R-:W-:Y:S05]  /*2050*/  WARPSYNC.COLLECTIVE R12, `(.L_x_36) ;  /* 0x000000000c087348 */ /* 0x000fea0003c00000 */
[----:B------:R0:W1:Y:S02]  /*2060*/  SHFL.DOWN P1, R14, R15, R16, R17 ;  /* 0x080000100f0e7389 */ /* 0x0000640000020011 */
[----:B01----:R-:W-:Y:S05]  /*2070*/  ENDCOLLECTIVE ;  /* 0x000000000000791b */ /* 0x003fea0003800000 */
.L_x_36:
[----:B------:R-:W-:-:S04]  /*2080*/  FMNMX R3, R10, |R3|, !PT ;  /* 0x400000030a037209 */ /* 0x000fc80007800000 */
[----:B------:R-:W-:Y:S01]  /*2090*/  MOV R15, R3 ;  /* 0x00000003000f7202 */ /* 0x000fe20000000f00 */
[----:B------:R-:W-:-:S07]  /*20a0*/  IMAD.MOV.U32 R9, RZ, RZ, R14 ;  /* 0x000000ffff097224 */ /* 0x000fce00078e000e */
[----:B------:R-:W-:Y:S05]  /*20b0*/  WARPSYNC.COLLECTIVE R12, `(.L_x_37) ;  /* 0x000000000c087348 */ /* 0x000fea0003c00000 */
[----:B------:R0:W1:Y:S02]  /*20c0*/  SHFL.DOWN P1, R14, R15, R16, R17 ;  /* 0x080000100f0e7389 */ /* 0x0000640000020011 */
[----:B01----:R-:W-:Y:S05]  /*20d0*/  ENDCOLLECTIVE ;  /* 0x000000000000791b */ /* 0x003fea0003800000 */
.L_x_37:
[----:B------:R-:W-:Y:S01]  /*20e0*/  IMAD.MOV.U32 R4, RZ, RZ, R14 ;  /* 0x000000ffff047224 */ /* 0x000fe200078e000e */
[----:B------:R-:W-:Y:S06]  /*20f0*/  BRA `(.L_x_38) ;  /* 0xfffffff400647947 */ /* 0x000fec000383ffff */
        .weak           $__internal_0_$__cuda_sm20_sqrt_rn_f32_slowpath
        .type           $__internal_0_$__cuda_sm20_sqrt_rn_f32_slowpath,@function
        .size           $__internal_0_$__cuda_sm20_sqrt_rn_f32_slowpath,($__internal_1_$__cuda_sm3x_div_rn_noftz_f32_slowpath - $__internal_0_$__cuda_sm20_sqrt_rn_f32_slowpath)
$__internal_0_$__cuda_sm20_sqrt_rn_f32_slowpath:
[----:B------:R-:W-:-:S13]  /*2100*/  LOP3.LUT P0, RZ, R2, 0x7fffffff, RZ, 0xc0, !PT ;  /* 0x7fffffff02ff7812 */ /* 0x000fda000780c0ff */
[----:B------:R-:W-:Y:S01]  /*2110*/  @!P0 MOV R3, R2 ;  /* 0x0000000200038202 */ /* 0x000fe20000000f00 */
[----:B------:R-:W-:Y:S06]  /*2120*/  @!P0 BRA `(.L_x_39) ;  /* 0x0000000000408947 */ /* 0x000fec0003800000 */
[----:B------:R-:W-:-:S13]  /*2130*/  FSETP.GEU.FTZ.AND P0, PT, R2, RZ, PT ;  /* 0x000000ff0200720b */ /* 0x000fda0003f1e000 */
[----:B------:R-:W-:Y:S01]  /*2140*/  @!P0 IMAD.MOV.U32 R3, RZ, RZ, 0x7fffffff ;  /* 0x7fffffffff038424 */ /* 0x000fe200078e00ff */
[----:B------:R-:W-:Y:S06]  /*2150*/  @!P0 BRA `(.L_x_39) ;  /* 0x0000000000348947 */ /* 0x000fec0003800000 */
[----:B------:R-:W-:-:S13]  /*2160*/  FSETP.GTU.FTZ.AND P0, PT, |R2|, +INF , PT ;  /* 0x7f8000000200780b */ /* 0x000fda0003f1c200 */
[----:B------:R-:W-:Y:S01]  /*2170*/  @P0 FADD.FTZ R3, R2, 1 ;  /* 0x3f80000002030421 */ /* 0x000fe20000010000 */
[----:B------:R-:W-:Y:S06]  /*2180*/  @P0 BRA `(.L_x_39) ;  /* 0x0000000000280947 */ /* 0x000fec0003800000 */
[----:B------:R-:W-:-:S13]  /*2190*/  FSETP.NEU.FTZ.AND P0, PT, |R2|, +INF , PT ;  /* 0x7f8000000200780b */ /* 0x000fda0003f1d200 */
[----:B------:R-:W-:-:S04]  /*21a0*/  @P0 FFMA R10, R2, 1.84467440737095516160e+19, RZ ;  /* 0x5f800000020a0823 */ /* 0x000fc800000000ff */
[----:B------:R-:W0:Y:S02]  /*21b0*/  @P0 MUFU.RSQ R3, R10 ;  /* 0x0000000a00030308 */ /* 0x000e240000001400 */
[----:B0-----:R-:W-:Y:S01]  /*21c0*/  @P0 FMUL.FTZ R11, R10, R3 ;  /* 0x000000030a0b0220 */ /* 0x001fe20000410000 */
[----:B------:R-:W-:Y:S01]  /*21d0*/  @P0 FMUL.FTZ R13, R3, 0.5 ;  /* 0x3f000000030d0820 */ /* 0x000fe20000410000 */
[----:B------:R-:W-:Y:S02]  /*21e0*/  @!P0 MOV R3, R2 ;  /* 0x0000000200038202 */ /* 0x000fe40000000f00 */
[----:B------:R-:W-:-:S04]  /*21f0*/  @P0 FADD.FTZ R12, -R11, -RZ ;  /* 0x800000ff0b0c0221 */ /* 0x000fc80000010100 */
[----:B------:R-:W-:-:S04]  /*2200*/  @P0 FFMA R12, R11, R12, R10 ;  /* 0x0000000c0b0c0223 */ /* 0x000fc8000000000a */
[----:B------:R-:W-:-:S04]  /*2210*/  @P0 FFMA R12, R12, R13, R11 ;  /* 0x0000000d0c0c0223 */ /* 0x000fc8000000000b */
[----:B------:R-:W-:-:S07]  /*2220*/  @P0 FMUL.FTZ R3, R12, 2.3283064365386962891e-10 ;  /* 0x2f8000000c030820 */ /* 0x000fce0000410000 */
.L_x_39:
[----:B------:R-:W-:Y:S01]  /*2230*/  MOV R10, R3 ;  /* 0x00000003000a7202 */ /* 0x000fe20000000f00 */
[----:B------:R-:W-:Y:S02]  /*2240*/  HFMA2 R3, -RZ, RZ, 0, 0 ;  /* 0x00000000ff037431 */ /* 0x000fe400000001ff */
[----:B------:R-:W-:-:S04]  /*2250*/  IMAD.MOV.U32 R2, RZ, RZ, R14 ;  /* 0x000000ffff027224 */ /* 0x000fc800078e000e */
[----:B------:R-:W-:Y:S05]  /*2260*/  RET.REL.NODEC R2 `(_Z14fp8_adamw_csrcIfEvPT_S1_P13__nv_fp8_e4m3PfS3_S4_fffffiiii) ;  /* 0xffffffdc02647950 */ /* 0x000fea0003c3ffff */
        .weak           $__internal_1_$__cuda_sm3x_div_rn_noftz_f32_slowpath
        .type           $__internal_1_$__cuda_sm3x_div_rn_noftz_f32_slowpath,@function
        .size           $__internal_1_$__cuda_sm3x_div_rn_noftz_f32_slowpath,(.L_x_53 - $__internal_1_$__cuda_sm3x_div_rn_noftz_f32_slowpath)
$__internal_1_$__cuda_sm3x_div_rn_noftz_f32_slowpath:
[----:B------:R-:W-:Y:S01]  /*2270*/  SHF.R.U32.HI R12, RZ, 0x17, R4 ;  /* 0x00000017ff0c7819 */ /* 0x000fe20000011604 */
[----:B------:R-:W-:Y:S01]  /*2280*/  BSSY.RECONVERGENT B2, `(.L_x_40) ;  /* 0x0000062000027945 */ /* 0x000fe20003800200 */
[----:B------:R-:W-:Y:S02]  /*2290*/  SHF.R.U32.HI R11, RZ, 0x17, R3 ;  /* 0x00000017ff0b7819 */ /* 0x000fe40000011603 */
[----:B------:R-:W-:Y:S02]  /*22a0*/  LOP3.LUT R12, R12, 0xff, RZ, 0xc0, !PT ;  /* 0x000000ff0c0c7812 */ /* 0x000fe400078ec0ff */
[----:B------:R-:W-:Y:S02]  /*22b0*/  LOP3.LUT R15, R11, 0xff, RZ, 0xc0, !PT ;  /* 0x000000ff0b0f7812 */ /* 0x000fe400078ec0ff */
[----:B------:R-:W-:-:S03]  /*22c0*/  IADD3 R14, PT, PT, R12, -0x1, RZ ;  /* 0xffffffff0c0e7810 */ /* 0x000fc60007ffe0ff */
[----:B------:R-:W-:Y:S01]  /*22d0*/  VIADD R13, R15, 0xffffffff ;  /* 0xffffffff0f0d7836 */ /* 0x000fe20000000000 */
[----:B------:R-:W-:-:S04]  /*22e0*/  ISETP.GT.U32.AND P0, PT, R14, 0xfd, PT ;  /* 0x000000fd0e00780c */ /* 0x000fc80003f04070 */
[----:B------:R-:W-:-:S13]  /*22f0*/  ISETP.GT.U32.OR P0, PT, R13, 0xfd, P0 ;  /* 0x000000fd0d00780c */ /* 0x000fda0000704470 */
[----:B------:R-:W-:Y:S01]  /*2300*/  @!P0 MOV R11, RZ ;  /* 0x000000ff000b8202 */ /* 0x000fe20000000f00 */
[----:B------:R-:W-:Y:S06]  /*2310*/  @!P0 BRA `(.L_x_41) ;  /* 0x00000000005c8947 */ /* 0x000fec0003800000 */
[----:B------:R-:W-:Y:S02]  /*2320*/  FSETP.GTU.FTZ.AND P0, PT, |R3|, +INF , PT ;  /* 0x7f8000000300780b */ /* 0x000fe40003f1c200 */
[----:B------:R-:W-:-:S04]  /*2330*/  FSETP.GTU.FTZ.AND P1, PT, |R4|, +INF , PT ;  /* 0x7f8000000400780b */ /* 0x000fc80003f3c200 */
[----:B------:R-:W-:-:S13]  /*2340*/  PLOP3.LUT P0, PT, P0, P1, PT, 0xf8, 0x8f ;  /* 0x00000000008f781c */ /* 0x000fda0000703f70 */
[----:B------:R-:W-:Y:S05]  /*2350*/  @P0 BRA `(.L_x_42) ;  /* 0x00000004004c0947 */ /* 0x000fea0003800000 */
[----:B------:R-:W-:-:S13]  /*2360*/  LOP3.LUT P0, RZ, R4, 0x7fffffff, R3, 0xc8, !PT ;  /* 0x7fffffff04ff7812 */ /* 0x000fda000780c803 */
[----:B------:R-:W-:Y:S05]  /*2370*/  @!P0 BRA `(.L_x_43) ;  /* 0x00000004003c8947 */ /* 0x000fea0003800000 */
[C---:B------:R-:W-:Y:S02]  /*2380*/  FSETP.NEU.FTZ.AND P1, PT, |R3|.reuse, +INF , PT ;  /* 0x7f8000000300780b */ /* 0x040fe40003f3d200 */
[----:B------:R-:W-:Y:S02]  /*2390*/  FSETP.NEU.FTZ.AND P2, PT, |R4|, +INF , PT ;  /* 0x7f8000000400780b */ /* 0x000fe40003f5d200 */
[----:B------:R-:W-:-:S11]  /*23a0*/  FSETP.NEU.FTZ.AND P0, PT, |R3|, +INF , PT ;  /* 0x7f8000000300780b */ /* 0x000fd60003f1d200 */
[----:B------:R-:W-:Y:S05]  /*23b0*/  @!P2 BRA !P1, `(.L_x_43) ;  /* 0x00000004002ca947 */ /* 0x000fea0004800000 */
[----:B------:R-:W-:-:S04]  /*23c0*/  LOP3.LUT P1, RZ, R3, 0x7fffffff, RZ, 0xc0, !PT ;  /* 0x7fffffff03ff7812 */ /* 0x000fc8000782c0ff */
[----:B------:R-:W-:-:S13]  /*23d0*/  PLOP3.LUT P1, PT, P2, P1, PT, 0x2f, 0xf2 ;  /* 0x0000000000f2781c */ /* 0x000fda0001722577 */
[----:B------:R-:W-:Y:S05]  /*23e0*/  @P1 BRA `(.L_x_44) ;  /* 0x0000000400181947 */ /* 0x000fea0003800000 */
[----:B------:R-:W-:-:S04]  /*23f0*/  LOP3.LUT P1, RZ, R4, 0x7fffffff, RZ, 0xc0, !PT ;  /* 0x7fffffff04ff7812 */ /* 0x000fc8000782c0ff */
[----:B------:R-:W-:-:S13]  /*2400*/  PLOP3.LUT P0, PT, P0, P1, PT, 0x2f, 0xf2 ;  /* 0x0000000000f2781c */ /* 0x000fda0000702577 */
[----:B------:R-:W-:Y:S05]  /*2410*/  @P0 BRA `(.L_x_45) ;  /* 0x0000000400000947 */ /* 0x000fea0003800000 */
[----:B------:R-:W-:Y:S02]  /*2420*/  ISETP.GE.AND P0, PT, R13, RZ, PT ;  /* 0x000000ff0d00720c */ /* 0x000fe40003f06270 */
[----:B------:R-:W-:-:S11]  /*2430*/  ISETP.GE.AND P1, PT, R14, RZ, PT ;  /* 0x000000ff0e00720c */ /* 0x000fd60003f26270 */
[----:B------:R-:W-:Y:S01]  /*2440*/  @P0 MOV R11, RZ ;  /* 0x000000ff000b0202 */ /* 0x000fe20000000f00 */
[----:B------:R-:W-:Y:S02]  /*2450*/  @!P0 IMAD.MOV.U32 R11, RZ, RZ, -0x40 ;  /* 0xffffffc0ff0b8424 */ /* 0x000fe400078e00ff */
[----:B------:R-:W-:Y:S01]  /*2460*/  @!P0 FFMA R3, R3, 1.84467440737095516160e+19, RZ ;  /* 0x5f80000003038823 */ /* 0x000fe200000000ff */
[----:B------:R-:W-:Y:S02]  /*2470*/  @!P1 FFMA R4, R4, 1.84467440737095516160e+19, RZ ;  /* 0x5f80000004049823 */ /* 0x000fe400000000ff */
[----:B------:R-:W-:-:S07]  /*2480*/  @!P1 IADD3 R11, PT, PT, R11, 0x40, RZ ;  /* 0x000000400b0b9810 */ /* 0x000fce0007ffe0ff */
.L_x_41:
[----:B------:R-:W-:Y:S01]  /*2490*/  LEA R13, R12, 0xc0800000, 0x17 ;  /* 0xc08000000c0d7811 */ /* 0x000fe200078eb8ff */
[----:B------:R-:W-:Y:S03]  /*24a0*/  BSSY.RECONVERGENT B3, `(.L_x_46) ;  /* 0x0000036000037945 */ /* 0x000fe60003800200 */
[----:B------:R-:W-:Y:S01]  /*24b0*/  IADD3 R14, PT, PT, -R13, R4, RZ ;  /* 0x000000040d0e7210 */ /* 0x000fe20007ffe1ff */
[----:B------:R-:W-:-:S03]  /*24c0*/  VIADD R13, R15, 0xffffff81 ;  /* 0xffffff810f0d7836 */ /* 0x000fc60000000000 */
[----:B------:R0:W1:Y:S01]  /*24d0*/  MUFU.RCP R4, R14 ;  /* 0x0000000e00047308 */ /* 0x0000620000001000 */
[----:B------:R-:W-:Y:S01]  /*24e0*/  FADD.FTZ R16, -R14, -RZ ;  /* 0x800000ff0e107221 */ /* 0x000fe20000010100 */
[C---:B------:R-:W-:Y:S01]  /*24f0*/  IMAD R3, R13.reuse, -0x800000, R3 ;  /* 0xff8000000d037824 */ /* 0x040fe200078e0203 */
[----:B0-----:R-:W-:-:S04]  /*2500*/  IADD3 R14, PT, PT, R13, 0x7f, -R12 ;  /* 0x0000007f0d0e7810 */ /* 0x001fc80007ffe80c */
[----:B------:R-:W-:Y:S01]  /*2510*/  IADD3 R14, PT, PT, R14, R11, RZ ;  /* 0x0000000b0e0e7210 */ /* 0x000fe20007ffe0ff */
[----:B-1----:R-:W-:-:S04]  /*2520*/  FFMA R15, R4, R16, 1 ;  /* 0x3f800000040f7423 */ /* 0x002fc80000000010 */
[----:B------:R-:W-:-:S04]  /*2530*/  FFMA R4, R4, R15, R4 ;  /* 0x0000000f04047223 */ /* 0x000fc80000000004 */
[----:B------:R-:W-:-:S04]  /*2540*/  FFMA R15, R3, R4, RZ ;  /* 0x00000004030f7223 */ /* 0x000fc800000000ff */
[----:B------:R-:W-:-:S04]  /*2550*/  FFMA R17, R16, R15, R3 ;  /* 0x0000000f10117223 */ /* 0x000fc80000000003 */
[----:B------:R-:W-:-:S04]  /*2560*/  FFMA R17, R4, R17, R15 ;  /* 0x0000001104117223 */ /* 0x000fc8000000000f */
[----:B------:R-:W-:-:S04]  /*2570*/  FFMA R16, R16, R17, R3 ;  /* 0x0000001110107223 */ /* 0x000fc80000000003 */
[----:B------:R-:W-:-:S05]  /*2580*/  FFMA R3, R4, R16, R17 ;  /* 0x0000001004037223 */ /* 0x000fca0000000011 */
[----:B------:R-:W-:-:S04]  /*2590*/  SHF.R.U32.HI R12, RZ, 0x17, R3 ;  /* 0x00000017ff0c7819 */ /* 0x000fc80000011603 */
[----:B------:R-:W-:-:S04]  /*25a0*/  LOP3.LUT R12, R12, 0xff, RZ, 0xc0, !PT ;  /* 0x000000ff0c0c7812 */ /* 0x000fc800078ec0ff */
[----:B------:R-:W-:-:S05]  /*25b0*/  IADD3 R15, PT, PT, R12, R14, RZ ;  /* 0x0000000e0c0f7210 */ /* 0x000fca0007ffe0ff */
[----:B------:R-:W-:-:S05]  /*25c0*/  VIADD R11, R15, 0xffffffff ;  /* 0xffffffff0f0b7836 */ /* 0x000fca0000000000 */
[----:B------:R-:W-:-:S13]  /*25d0*/  ISETP.GE.U32.AND P0, PT, R11, 0xfe, PT ;  /* 0x000000fe0b00780c */ /* 0x000fda0003f06070 */
[----:B------:R-:W-:Y:S05]  /*25e0*/  @!P0 BRA `(.L_x_47) ;  /* 0x0000000000808947 */ /* 0x000fea0003800000 */
[----:B------:R-:W-:-:S13]  /*25f0*/  ISETP.GT.AND P0, PT, R15, 0xfe, PT ;  /* 0x000000fe0f00780c */ /* 0x000fda0003f04270 */
[----:B------:R-:W-:Y:S05]  /*2600*/  @P0 BRA `(.L_x_48) ;  /* 0x00000000006c0947 */ /* 0x000fea0003800000 */
[----:B------:R-:W-:-:S13]  /*2610*/  ISETP.GE.AND P0, PT, R15, 0x1, PT ;  /* 0x000000010f00780c */ /* 0x000fda0003f06270 */
[----:B------:R-:W-:Y:S05]  /*2620*/  @P0 BRA `(.L_x_49) ;  /* 0x0000000000740947 */ /* 0x000fea0003800000 */
[----:B------:R-:W-:Y:S02]  /*2630*/  ISETP.GE.AND P0, PT, R15, -0x18, PT ;  /* 0xffffffe80f00780c */ /* 0x000fe40003f06270 */
[----:B------:R-:W-:-:S11]  /*2640*/  LOP3.LUT R3, R3, 0x80000000, RZ, 0xc0, !PT ;  /* 0x8000000003037812 */ /* 0x000fd600078ec0ff */
[----:B------:R-:W-:Y:S05]  /*2650*/  @!P0 BRA `(.L_x_49) ;  /* 0x0000000000688947 */ /* 0x000fea0003800000 */
[CCC-:B------:R-:W-:Y:S01]  /*2660*/  FFMA.RZ R11, R4.reuse, R16.reuse, R17.reuse ;  /* 0x00000010040b7223 */ /* 0x1c0fe2000000c011 */
[C---:B------:R-:W-:Y:S02]  /*2670*/  IADD3 R13, PT, PT, R15.reuse, 0x20, RZ ;  /* 0x000000200f0d7810 */ /* 0x040fe40007ffe0ff */
[----:B------:R-:W-:Y:S02]  /*2680*/  ISETP.NE.AND P2, PT, R15, RZ, PT ;  /* 0x000000ff0f00720c */ /* 0x000fe40003f45270 */
[----:B------:R-:W-:Y:S01]  /*2690*/  LOP3.LUT R12, R11, 0x7fffff, RZ, 0xc0, !PT ;  /* 0x007fffff0b0c7812 */ /* 0x000fe200078ec0ff */
[CCC-:B------:R-:W-:Y:S01]  /*26a0*/  FFMA.RP R11, R4.reuse, R16.reuse, R17.reuse ;  /* 0x00000010040b7223 */ /* 0x1c0fe20000008011 */
[----:B------:R-:W-:Y:S01]  /*26b0*/  FFMA.RM R4, R4, R16, R17 ;  /* 0x0000001004047223 */ /* 0x000fe20000004011 */
[----:B------:R-:W-:Y:S02]  /*26c0*/  ISETP.NE.AND P1, PT, R15, RZ, PT ;  /* 0x000000ff0f00720c */ /* 0x000fe40003f25270 */
[----:B------:R-:W-:-:S02]  /*26d0*/  LOP3.LUT R12, R12, 0x800000, RZ, 0xfc, !PT ;  /* 0x008000000c0c7812 */ /* 0x000fc400078efcff */
[----:B------:R-:W-:Y:S02]  /*26e0*/  IADD3 R14, PT, PT, -R15, RZ, RZ ;  /* 0x000000ff0f0e7210 */ /* 0x000fe40007ffe1ff */
[----:B------:R-:W-:Y:S02]  /*26f0*/  SHF.L.U32 R13, R12, R13, RZ ;  /* 0x0000000d0c0d7219 */ /* 0x000fe400000006ff */
[----:B------:R-:W-:Y:S02]  /*2700*/  FSETP.NEU.FTZ.AND P0, PT, R11, R4, PT ;  /* 0x000000040b00720b */ /* 0x000fe40003f1d000 */
[----:B------:R-:W-:Y:S02]  /*2710*/  SEL R11, R14, RZ, P2 ;  /* 0x000000ff0e0b7207 */ /* 0x000fe40001000000 */
[----:B------:R-:W-:Y:S02]  /*2720*/  ISETP.NE.AND P1, PT, R13, RZ, P1 ;  /* 0x000000ff0d00720c */ /* 0x000fe40000f25270 */
[----:B------:R-:W-:-:S02]  /*2730*/  SHF.R.U32.HI R11, RZ, R11, R12 ;  /* 0x0000000bff0b7219 */ /* 0x000fc4000001160c */
[----:B------:R-:W-:Y:S02]  /*2740*/  PLOP3.LUT P0, PT, P0, P1, PT, 0xf8, 0x8f ;  /* 0x00000000008f781c */ /* 0x000fe40000703f70 */
[----:B------:R-:W-:Y:S02]  /*2750*/  SHF.R.U32.HI R13, RZ, 0x1, R11 ;  /* 0x00000001ff0d7819 */ /* 0x000fe4000001160b */
[----:B------:R-:W-:-:S04]  /*2760*/  SEL R4, RZ, 0x1, !P0 ;  /* 0x00000001ff047807 */ /* 0x000fc80004000000 */
[----:B------:R-:W-:-:S04]  /*2770*/  LOP3.LUT R4, R4, 0x1, R13, 0xf8, !PT ;  /* 0x0000000104047812 */ /* 0x000fc800078ef80d */
[----:B------:R-:W-:-:S05]  /*2780*/  LOP3.LUT R4, R4, R11, RZ, 0xc0, !PT ;  /* 0x0000000b04047212 */ /* 0x000fca00078ec0ff */
[----:B------:R-:W-:-:S05]  /*2790*/  IMAD.IADD R4, R13, 0x1, R4 ;  /* 0x000000010d047824 */ /* 0x000fca00078e0204 */
[----:B------:R-:W-:Y:S01]  /*27a0*/  LOP3.LUT R3, R4, R3, RZ, 0xfc, !PT ;  /* 0x0000000304037212 */ /* 0x000fe200078efcff */
[----:B------:R-:W-:Y:S06]  /*27b0*/  BRA `(.L_x_49) ;  /* 0x0000000000107947 */ /* 0x000fec0003800000 */
.L_x_48:
[----:B------:R-:W-:-:S04]  /*27c0*/  LOP3.LUT R3, R3, 0x80000000, RZ, 0xc0, !PT ;  /* 0x8000000003037812 */ /* 0x000fc800078ec0ff */
[----:B------:R-:W-:Y:S01]  /*27d0*/  LOP3.LUT R3, R3, 0x7f800000, RZ, 0xfc, !PT ;  /* 0x7f80000003037812 */ /* 0x000fe200078efcff */
[----:B------:R-:W-:Y:S06]  /*27e0*/  BRA `(.L_x_49) ;  /* 0x0000000000047947 */ /* 0x000fec0003800000 */
.L_x_47:
[----:B------:R-:W-:-:S07]  /*27f0*/  LEA R3, R14, R3, 0x17 ;  /* 0x000000030e037211 */ /* 0x000fce00078eb8ff */
.L_x_49:
[----:B------:R-:W-:Y:S05]  /*2800*/  BSYNC.RECONVERGENT B3 ;  /* 0x0000000000037941 */ /* 0x000fea0003800200 */
.L_x_46:
[----:B------:R-:W-:Y:S05]  /*2810*/  BRA `(.L_x_50) ;  /* 0x0000000000207947 */ /* 0x000fea0003800000 */
.L_x_45:
[----:B------:R-:W-:-:S04]  /*2820*/  LOP3.LUT R3, R4, 0x80000000, R3, 0x48, !PT ;  /* 0x8000000004037812 */ /* 0x000fc800078e4803 */
[----:B------:R-:W-:Y:S01]  /*2830*/  LOP3.LUT R3, R3, 0x7f800000, RZ, 0xfc, !PT ;  /* 0x7f80000003037812 */ /* 0x000fe200078efcff */
[----:B------:R-:W-:Y:S06]  /*2840*/  BRA `(.L_x_50) ;  /* 0x0000000000147947 */ /* 0x000fec0003800000 */
.L_x_44:
[----:B------:R-:W-:Y:S01]  /*2850*/  LOP3.LUT R3, R4, 0x80000000, R3, 0x48, !PT ;  /* 0x8000000004037812 */ /* 0x000fe200078e4803 */
[----:B------:R-:W-:Y:S06]  /*2860*/  BRA `(.L_x_50) ;  /* 0x00000000000c7947 */ /* 0x000fec0003800000 */
.L_x_43:
[----:B------:R-:W0:Y:S01]  /*2870*/  MUFU.RSQ R3, -QNAN ;  /* 0xffc0000000037908 */ /* 0x000e220000001400 */
[----:B------:R-:W-:Y:S05]  /*2880*/  BRA `(.L_x_50) ;  /* 0x0000000000047947 */ /* 0x000fea0003800000 */
.L_x_42:
[----:B------:R-:W-:-:S07]  /*2890*/  FADD.FTZ R3, R3, R4 ;  /* 0x0000000403037221 */ /* 0x000fce0000010000 */
.L_x_50:
[----:B------:R-:W-:Y:S05]  /*28a0*/  BSYNC.RECONVERGENT B2 ;  /* 0x0000000000027941 */ /* 0x000fea0003800200 */
.L_x_40:
[----:B------:R-:W-:-:S04]  /*28b0*/  HFMA2 R11, -RZ, RZ, 0, 0 ;  /* 0x00000000ff0b7431 */ /* 0x000fc800000001ff */
[----:B0-----:R-:W-:Y:S05]  /*28c0*/  RET.REL.NODEC R10 `(_Z14fp8_adamw_csrcIfEvPT_S1_P13__nv_fp8_e4m3PfS3_S4_fffffiiii) ;  /* 0xffffffd40acc7950 */ /* 0x001fea0003c3ffff */
.L_x_51:
[----:B------:R-:W-:-:S00]  /*28d0*/  BRA `(.L_x_51) ;  /* 0xfffffffc00fc7947 */ /* 0x000fc0000383ffff */
[----:B------:R-:W-:-:S00]  /*28e0*/  NOP ;  /* 0x0000000000007918 */ /* 0x000fc00000000000 */
        /* <DEDUP_REMOVED lines=9> */
.L_x_53:


//--------------------- .nv.shared._Z14fp8_adamw_csrcIfEvPT_S1_P13__nv_fp8_e4m3PfS3_S4_fffffiiii --------------------------
	.section	.nv.shared._Z14fp8_adamw_csrcIfEvPT_S1_P13__nv_fp8_e4m3PfS3_S4_fffffiiii,"aw",@nobits
	.sectionflags	@""
	.align	4
.nv.shared._Z14fp8_adamw_csrcIfEvPT_S1_P13__nv_fp8_e4m3PfS3_S4_fffffiiii:
	.zero		1288


//--------------------- .nv.shared.reserved.0     --------------------------
	.section	.nv.shared.reserved.0,"aw",@nobits
	.weak		__nv_reservedSMEM_offset_0_alias
	.size		__nv_reservedSMEM_offset_0_alias, 0, 64
	.other		__nv_reservedSMEM_offset_0_alias,@"STO_CUDA_RESERVED_SHARED STV_DEFAULT"
__nv_reservedSMEM_offset_0_alias:
	.zero		0
	.zero		64


//--------------------- .nv.global                --------------------------
	.section	.nv.global,"aw",@nobits
.nv.global:
	.type		_ZN34_INTERNAL_4f04bc38_4_k_cu_79598d2b4cuda3std6ranges3__45__cpo9iter_moveE,@object
	.size		_ZN34_INTERNAL_4f04bc38_4_k_cu_79598d2b4cuda3std6ranges3__45__cpo9iter_moveE,(_ZN34_INTERNAL_4f04bc38_4_k_cu_79598d2b4cuda3std3__436_GLOBAL__N__4f04bc38_4_k_cu_79598d2b6ignoreE - _ZN34_INTERNAL_4f04bc38_4_k_cu_79598d2b4cuda3std6ranges3__45__cpo9iter_moveE)
_ZN34_INTERNAL_4f04bc38_4_k_cu_79598d2b4cuda3std6ranges3__45__cpo9iter_moveE:
	.zero		1
	.type		_ZN34_INTERNAL_4f04bc38_4_k_cu_79598d2b4cuda3std3__436_GLOBAL__N__4f04bc38_4_k_cu_79598d2b6ignoreE,@object
	.size		_ZN34_INTERNAL_4f04bc38_4_k_cu_79598d2b4cuda3std3__436_GLOBAL__N__4f04bc38_4_k_cu_79598d2b6ignoreE,(_ZN34_INTERNAL_4f04bc38_4_k_cu_79598d2b4cuda3std3__45__cpo4cendE - _ZN34_INTERNAL_4f04bc38_4_k_cu_79598d2b4cuda3std3__436_GLOBAL__N__4f04bc38_4_k_cu_79598d2b6ignoreE)
_ZN34_INTERNAL_4f04bc38_4_k_cu_79598d2b4cuda3std3__436_GLOBAL__N__4f04bc38_4_k_cu_79598d2b6ignoreE:
	.zero		1
	.type		_ZN34_INTERNAL_4f04bc38_4_k_cu_79598d2b4cuda3std3__45__cpo4cendE,@object
	.size		_ZN34_INTERNAL_4f04bc38_4_k_cu_79598d2b4cuda3std3__45__cpo4cendE,(_ZN34_INTERNAL_4f04bc38_4_k_cu_79598d2b4cuda3std3__45__cpo3endE - _ZN34_INTERNAL_4f04bc38_4_k_cu_79598d2b4cuda3std3__45__cpo4cendE)
_ZN34_INTERNAL_4f04bc38_4_k_cu_79598d2b4cuda3std3__45__cpo4cendE:
	.zero		1
	.type		_ZN34_INTERNAL_4f04bc38_4_k_cu_79598d2b4cuda3std3__45__cpo3endE,@object
	.size		_ZN34_INTERNAL_4f04bc38_4_k_cu_79598d2b4cuda3std3__45__cpo3endE,(_ZN34_INTERNAL_4f04bc38_4_k_cu_79598d2b4cuda3std3__48in_placeE - _ZN34_INTERNAL_4f04bc38_4_k_cu_79598d2b4cuda3std3__45__cpo3endE)
_ZN34_INTERNAL_4f04bc38_4_k_cu_79598d2b4cuda3std3__45__cpo3endE:
	.zero		1
	.type		_ZN34_INTERNAL_4f04bc38_4_k_cu_79598d2b4cuda3std3__48in_placeE,@object
	.size		_ZN34_INTERNAL_4f04bc38_4_k_cu_79598d2b4cuda3std3__48in_placeE,(_ZN34_INTERNAL_4f04bc38_4_k_cu_79598d2b4cuda3std6ranges3__45__cpo7advanceE - _ZN34_INTERNAL_4f04bc38_4_k_cu_79598d2b4cuda3std3__48in_placeE)
_ZN34_INTERNAL_4f04bc38_4_k_cu_79598d2b4cuda3std3__48in_placeE:
	.zero		1
	.type		_ZN34_INTERNAL_4f04bc38_4_k_cu_79598d2b4cuda3std6ranges3__45__cpo7advanceE,@object
	.size		_ZN34_INTERNAL_4f04bc38_4_k_cu_79598d2b4cuda3std6ranges3__45__cpo7advanceE,(_ZN34_INTERNAL_4f04bc38_4_k_cu_79598d2b4cuda3std3__45__cpo5beginE - _ZN34_INTERNAL_4f04bc38_4_k_cu_79598d2b4cuda3std6ranges3__45__cpo7advanceE)
_ZN34_INTERNAL_4f04bc38_4_k_cu_79598d2b4cuda3std6ranges3__45__cpo7advanceE:
	.zero		1
	.type		_ZN34_INTERNAL_4f04bc38_4_k_cu_79598d2b4cuda3std3__45__cpo5beginE,@object
	.size		_ZN34_INTERNAL_4f04bc38_4_k_cu_79598d2b4cuda3std3__45__cpo5beginE,(_ZN34_INTERNAL_4f04bc38_4_k_cu_79598d2b4cuda3std3__419piecewise_constructE - _ZN34_INTERNAL_4f04bc38_4_k_cu_79598d2b4cuda3std3__45__cpo5beginE)
_ZN34_INTERNAL_4f04bc38_4_k_cu_79598d2b4cuda3std3__45__cpo5beginE:
	.zero		1
	.type		_ZN34_INTERNAL_4f04bc38_4_k_cu_79598d2b4cuda3std3__419piecewise_constructE,@object
	.size		_ZN34_INTERNAL_4f04bc38_4_k_cu_79598d2b4cuda3std3__419piecewise_constructE,(_ZN34_INTERNAL_4f04bc38_4_k_cu_79598d2b4cuda3std3__45__cpo6cbeginE - _ZN34_INTERNAL_4f04bc38_4_k_cu_79598d2b4cuda3std3__419piecewise_constructE)
_ZN34_INTERNAL_4f04bc38_4_k_cu_79598d2b4cuda3std3__419piecewise_constructE:
	.zero		1
	.type		_ZN34_INTERNAL_4f04bc38_4_k_cu_79598d2b4cuda3std3__45__cpo6cbeginE,@object
	.size		_ZN34_INTERNAL_4f04bc38_4_k_cu_79598d2b4cuda3std3__45__cpo6cbeginE,(_ZN34_INTERNAL_4f04bc38_4_k_cu_79598d2b4cuda3std6ranges3__45__cpo4swapE - _ZN34_INTERNAL_4f04bc38_4_k_cu_79598d2b4cuda3std3__45__cpo6cbeginE)
_ZN34_INTERNAL_4f04bc38_4_k_cu_79598d2b4cuda3std3__45__cpo6cbeginE:
	.zero		1
	.type		_ZN34_INTERNAL_4f04bc38_4_k_cu_79598d2b4cuda3std6ranges3__45__cpo4swapE,@object
	.size		_ZN34_INTERNAL_4f04bc38_4_k_cu_79598d2b4cuda3std6ranges3__45__cpo4swapE,(.L_7 - _ZN34_INTERNAL_4f04bc38_4_k_cu_79598d2b4cuda3std6ranges3__45__cpo4swapE)
_ZN34_INTERNAL_4f04bc38_4_k_cu_79598d2b4cuda3std6ranges3__45__cpo4swapE:
	.zero		1
.L_7:


//--------------------- .nv.constant0._Z14fp8_adamw_csrcIfEvPT_S1_P13__nv_fp8_e4m3PfS3_S4_fffffiiii --------------------------
	.section	.nv.constant0._Z14fp8_adamw_csrcIfEvPT_S1_P13__nv_fp8_e4m3PfS3_S4_fffffiiii,"a",@progbits
	.sectionflags	@""
	.align	4
.nv.constant0._Z14fp8_adamw_csrcIfEvPT_S1_P13__nv_fp8_e4m3PfS3_S4_fffffiiii:
	.zero		980


//--------------------- SYMBOLS --------------------------

	.type		.nv.reservedSmem.offset0,@object
	.size		.nv.reservedSmem.offset0,0x4
	.type		.nv.reservedSmem.cap,@object
	.size		.nv.reservedSmem.cap,0x4
